	.target	sm_90a

	.elftype	@"ET_EXEC"


//--------------------- .note.nv.tkinfo           --------------------------
	.section	.note.nv.tkinfo,"",@"SHT_NOTE"
	.sectionflags	@"SHF_NOTE_NV_TKINFO"
	.tkinfo
        /*0018*/ 	.word	0x00000002
        /*0030*/ 	.string	""
        /*0030*/ 	.string	"ptxas"
        /*0030*/ 	.string	"Cuda compilation tools, release 13.0, V13.0.88"
        /*0030*/ 	.string	"Build cuda_13.0.r13.0/compiler.36424714_0"
        /*0030*/ 	.string	"-arch sm_90a -m 64 "



//--------------------- .note.nv.cuinfo           --------------------------
	.section	.note.nv.cuinfo,"",@"SHT_NOTE"
	.sectionflags	@"SHF_NOTE_NV_CUINFO"
        /*0018*/ 	.short	0x0002
        /*001a*/ 	.short	0x005a
        /*001c*/ 	.short	0x0082
	.zero		2


//--------------------- .nv.info                  --------------------------
	.section	.nv.info,"",@"SHT_CUDA_INFO"
	.align	4


	//----- nvinfo : EIATTR_REGCOUNT
	.align		4
        /*0000*/ 	.byte	0x04, 0x2f
        /*0002*/ 	.short	(.L_15 - .L_14)
	.align		4
.L_14:
        /*0004*/ 	.word	index@(_ZN7cutlass13device_kernelINS_4gemm6kernel13GemmUniversalIN4cute5tupleIJiiiiEEENS1_10collective13CollectiveMmaINS1_34MainloopSm90TmaGmmaWarpSpecializedILi10ENS5_IJNS4_1CILi2EEENSA_ILi1EEESC_EEENS1_35KernelTmaWarpSpecializedCooperativeEEENS5_IJNSA_ILi128EEENSA_ILi48EEESG_EEEaNS5_IJlSC_lEEEaSJ_NS4_8TiledMMAINS4_8MMA_AtomIJNS4_4SM904GMMA26MMA_64x16x32_S32S8S8_SS_TNEEEENS4_6LayoutISD_NS5_IJSC_NSA_ILi0EEESR_EEEEENS5_IJNS4_10UnderscoreESU_SU_EEEEENS4_13SM90_TMA_LOADENS4_14ComposedLayoutINS4_7SwizzleILi3ELi4ELi3EEENS4_18smem_ptr_flag_bitsILi8EEENSQ_INS5_IJNSA_ILi8EEESG_EEENS5_IJSG_SC_EEEEEEEvNS4_8identityENS4_23SM90_TMA_LOAD_MULTICASTES17_vS18_EENS_8epilogue10collective6detail29Sm90TmaWarpSpecializedAdapterINS1C_15DefaultEpilogueIaSJ_SJ_NS1B_6thread17LinearCombinationIaLi1EiiLNS1G_9ScaleType4KindE0ELNS_15FloatRoundStyleE2EaEENS1_15EpilogueDefaultEEEEEvvEEEEvNT_6ParamsE)
        /*0008*/ 	.word	0x000000a8


	//----- nvinfo : EIATTR_FRAME_SIZE
	.align		4
.L_15:
        /*000c*/ 	.byte	0x04, 0x11
        /*000e*/ 	.short	(.L_17 - .L_16)
	.align		4
.L_16:
        /*0010*/ 	.word	index@(_ZN7cutlass13device_kernelINS_4gemm6kernel13GemmUniversalIN4cute5tupleIJiiiiEEENS1_10collective13CollectiveMmaINS1_34MainloopSm90TmaGmmaWarpSpecializedILi10ENS5_IJNS4_1CILi2EEENSA_ILi1EEESC_EEENS1_35KernelTmaWarpSpecializedCooperativeEEENS5_IJNSA_ILi128EEENSA_ILi48EEESG_EEEaNS5_IJlSC_lEEEaSJ_NS4_8TiledMMAINS4_8MMA_AtomIJNS4_4SM904GMMA26MMA_64x16x32_S32S8S8_SS_TNEEEENS4_6LayoutISD_NS5_IJSC_NSA_ILi0EEESR_EEEEENS5_IJNS4_10UnderscoreESU_SU_EEEEENS4_13SM90_TMA_LOADENS4_14ComposedLayoutINS4_7SwizzleILi3ELi4ELi3EEENS4_18smem_ptr_flag_bitsILi8EEENSQ_INS5_IJNSA_ILi8EEESG_EEENS5_IJSG_SC_EEEEEEEvNS4_8identityENS4_23SM90_TMA_LOAD_MULTICASTES17_vS18_EENS_8epilogue10collective6detail29Sm90TmaWarpSpecializedAdapterINS1C_15DefaultEpilogueIaSJ_SJ_NS1B_6thread17LinearCombinationIaLi1EiiLNS1G_9ScaleType4KindE0ELNS_15FloatRoundStyleE2EaEENS1_15EpilogueDefaultEEEEEvvEEEEvNT_6ParamsE)
        /*0014*/ 	.word	0x00000000


	//----- nvinfo : EIATTR_MIN_STACK_SIZE
	.align		4
.L_17:
        /*0018*/ 	.byte	0x04, 0x12
        /*001a*/ 	.short	(.L_19 - .L_18)
	.align		4
.L_18:
        /*001c*/ 	.word	index@(_ZN7cutlass13device_kernelINS_4gemm6kernel13GemmUniversalIN4cute5tupleIJiiiiEEENS1_10collective13CollectiveMmaINS1_34MainloopSm90TmaGmmaWarpSpecializedILi10ENS5_IJNS4_1CILi2EEENSA_ILi1EEESC_EEENS1_35KernelTmaWarpSpecializedCooperativeEEENS5_IJNSA_ILi128EEENSA_ILi48EEESG_EEEaNS5_IJlSC_lEEEaSJ_NS4_8TiledMMAINS4_8MMA_AtomIJNS4_4SM904GMMA26MMA_64x16x32_S32S8S8_SS_TNEEEENS4_6LayoutISD_NS5_IJSC_NSA_ILi0EEESR_EEEEENS5_IJNS4_10UnderscoreESU_SU_EEEEENS4_13SM90_TMA_LOADENS4_14ComposedLayoutINS4_7SwizzleILi3ELi4ELi3EEENS4_18smem_ptr_flag_bitsILi8EEENSQ_INS5_IJNSA_ILi8EEESG_EEENS5_IJSG_SC_EEEEEEEvNS4_8identityENS4_23SM90_TMA_LOAD_MULTICASTES17_vS18_EENS_8epilogue10collective6detail29Sm90TmaWarpSpecializedAdapterINS1C_15DefaultEpilogueIaSJ_SJ_NS1B_6thread17LinearCombinationIaLi1EiiLNS1G_9ScaleType4KindE0ELNS_15FloatRoundStyleE2EaEENS1_15EpilogueDefaultEEEEEvvEEEEvNT_6ParamsE)
        /*0020*/ 	.word	0x00000000
.L_19:


//--------------------- .nv.compat                --------------------------
	.section	.nv.compat,"",@"SHT_CUDA_COMPAT_INFO"
	.align	4
        /*0000*/ 	.byte	0x02, 0x09, 0x01, 0x00, 0x02, 0x02, 0x04, 0x00, 0x02, 0x05, 0x05, 0x00, 0x03, 0x07, 0x01, 0x01
        /*0010*/ 	.byte	0x02, 0x03, 0x01, 0x00, 0x02, 0x06, 0x01, 0x00, 0x04, 0x0b, 0x08, 0x00, 0x00, 0x00, 0x00, 0x00
        /*0020*/ 	.byte	0x00, 0x00, 0x00, 0x00


//--------------------- .nv.info._ZN7cutlass13device_kernelINS_4gemm6kernel13GemmUniversalIN4cute5tupleIJiiiiEEENS1_10collective13CollectiveMmaINS1_34MainloopSm90TmaGmmaWarpSpecializedILi10ENS5_IJNS4_1CILi2EEENSA_ILi1EEESC_EEENS1_35KernelTmaWarpSpecializedCooperativeEEENS5_IJNSA_ILi128EEENSA_ILi48EEESG_EEEaNS5_IJlSC_lEEEaSJ_NS4_8TiledMMAINS4_8MMA_AtomIJNS4_4SM904GMMA26MMA_64x16x32_S32S8S8_SS_TNEEEENS4_6LayoutISD_NS5_IJSC_NSA_ILi0EEESR_EEEEENS5_IJNS4_10UnderscoreESU_SU_EEEEENS4_13SM90_TMA_LOADENS4_14ComposedLayoutINS4_7SwizzleILi3ELi4ELi3EEENS4_18smem_ptr_flag_bitsILi8EEENSQ_INS5_IJNSA_ILi8EEESG_EEENS5_IJSG_SC_EEEEEEEvNS4_8identityENS4_23SM90_TMA_LOAD_MULTICASTES17_vS18_EENS_8epilogue10collective6detail29Sm90TmaWarpSpecializedAdapterINS1C_15DefaultEpilogueIaSJ_SJ_NS1B_6thread17LinearCombinationIaLi1EiiLNS1G_9ScaleType4KindE0ELNS_15FloatRoundStyleE2EaEENS1_15EpilogueDefaultEEEEEvvEEEEvNT_6ParamsE --------------------------
	.section	.nv.info._ZN7cutlass13device_kernelINS_4gemm6kernel13GemmUniversalIN4cute5tupleIJiiiiEEENS1_10collective13CollectiveMmaINS1_34MainloopSm90TmaGmmaWarpSpecializedILi10ENS5_IJNS4_1CILi2EEENSA_ILi1EEESC_EEENS1_35KernelTmaWarpSpecializedCooperativeEEENS5_IJNSA_ILi128EEENSA_ILi48EEESG_EEEaNS5_IJlSC_lEEEaSJ_NS4_8TiledMMAINS4_8MMA_AtomIJNS4_4SM904GMMA26MMA_64x16x32_S32S8S8_SS_TNEEEENS4_6LayoutISD_NS5_IJSC_NSA_ILi0EEESR_EEEEENS5_IJNS4_10UnderscoreESU_SU_EEEEENS4_13SM90_TMA_LOADENS4_14ComposedLayoutINS4_7SwizzleILi3ELi4ELi3EEENS4_18smem_ptr_flag_bitsILi8EEENSQ_INS5_IJNSA_ILi8EEESG_EEENS5_IJSG_SC_EEEEEEEvNS4_8identityENS4_23SM90_TMA_LOAD_MULTICASTES17_vS18_EENS_8epilogue10collective6detail29Sm90TmaWarpSpecializedAdapterINS1C_15DefaultEpilogueIaSJ_SJ_NS1B_6thread17LinearCombinationIaLi1EiiLNS1G_9ScaleType4KindE0ELNS_15FloatRoundStyleE2EaEENS1_15EpilogueDefaultEEEEEvvEEEEvNT_6ParamsE,"",@"SHT_CUDA_INFO"
	.sectionflags	@""
	.align	4


	//----- nvinfo : EIATTR_CUDA_API_VERSION
	.align		4
        /*0000*/ 	.byte	0x04, 0x37
        /*0002*/ 	.short	(.L_21 - .L_20)
.L_20:
        /*0004*/ 	.word	0x00000082


	//----- nvinfo : EIATTR_KPARAM_INFO
	.align		4
.L_21:
        /*0008*/ 	.byte	0x04, 0x17
        /*000a*/ 	.short	(.L_23 - .L_22)
.L_22:
        /*000c*/ 	.word	0x00000000
        /*0010*/ 	.short	0x0000
        /*0012*/ 	.short	0x0070
        /*0014*/ 	.byte	0x00, 0xf0, 0x01, 0x10


	//----- nvinfo : EIATTR_SPARSE_MMA_MASK
	.align		4
.L_23:
        /*0018*/ 	.byte	0x03, 0x50
        /*001a*/ 	.short	0x0000


	//----- nvinfo : EIATTR_MAXREG_COUNT
	.align		4
        /*001c*/ 	.byte	0x03, 0x1b
        /*001e*/ 	.short	0x00a8


	//----- nvinfo : EIATTR_NUM_BARRIERS
	.align		4
        /*0020*/ 	.byte	0x02, 0x4c
        /*0022*/ 	.byte	0x01
	.zero		1


	//----- nvinfo : EIATTR_EXTERNS
	.align		4
        /*0024*/ 	.byte	0x04, 0x0f
        /*0026*/ 	.short	(.L_25 - .L_24)


	//   ....[0]....
	.align		4
.L_24:
        /*0028*/ 	.word	index@(__assertfail)


	//----- nvinfo : EIATTR_MERCURY_ISA_VERSION
	.align		4
.L_25:
        /*002c*/ 	.byte	0x03, 0x5f
        /*002e*/ 	.short	0x0101


	//----- nvinfo : EIATTR_INT_WARP_WIDE_INSTR_OFFSETS
	.align		4
        /*0030*/ 	.byte	0x04, 0x31
        /*0032*/ 	.short	(.L_27 - .L_26)


	//   ....[0]....
.L_26:
        /*0034*/ 	.word	0x00000570


	//   ....[1]....
        /*0038*/ 	.word	0x000005a0


	//   ....[2]....
        /*003c*/ 	.word	0x00000760


	//----- nvinfo : EIATTR_COOP_GROUP_MASK_REGIDS
	.align		4
.L_27:
        /*0040*/ 	.byte	0x04, 0x29
        /*0042*/ 	.short	(.L_29 - .L_28)


	//   ....[0]....
.L_28:
        /*0044*/ 	.word	0xffffffff


	//   ....[1]....
        /*0048*/ 	.word	0xffffffff


	//   ....[2]....
        /*004c*/ 	.word	0xffffffff


	//   ....[3]....
        /*0050*/ 	.word	0xffffffff


	//   ....[4]....
        /*0054*/ 	.word	0xffffffff


	//   ....[5]....
        /*0058*/ 	.word	0xffffffff


	//----- nvinfo : EIATTR_COOP_GROUP_INSTR_OFFSETS
	.align		4
.L_29:
        /*005c*/ 	.byte	0x04, 0x28
        /*005e*/ 	.short	(.L_31 - .L_30)


	//   ....[0]....
.L_30:
        /*0060*/ 	.word	0x00000060


	//   ....[1]....
        /*0064*/ 	.word	0x00000070


	//   ....[2]....
        /*0068*/ 	.word	0x00000130


	//   ....[3]....
        /*006c*/ 	.word	0x000003c0


	//   ....[4]....
        /*0070*/ 	.word	0x000008e0


	//   ....[5]....
        /*0074*/ 	.word	0x00001310


	//----- nvinfo : EIATTR_REG_RECONFIG
	.align		4
.L_31:
        /*0078*/ 	.byte	0x01, 0x54
	.zero		2


	//----- nvinfo : EIATTR_SYSCALL_OFFSETS
	.align		4
        /*007c*/ 	.byte	0x04, 0x46
        /*007e*/ 	.short	(.L_33 - .L_32)


	//   ....[0]....
.L_32:
        /*0080*/ 	.word	0x000014d0


	//----- nvinfo : EIATTR_MBARRIER_INSTR_OFFSETS
	.align		4
.L_33:
        /*0084*/ 	.byte	0x04, 0x39
        /*0086*/ 	.short	(.L_35 - .L_34)


	//   ....[0]....
.L_34:
        /*0088*/ 	.word	0x00000250
        /*008c*/ 	.word	0x000000ff
        /*0090*/ 	.word	0x00000000
        /*0094*/ 	.short	0x0100
        /*0096*/ 	.byte	0x08
	.zero		1


	//   ....[1]....
        /*0098*/ 	.word	0x00000260
        /*009c*/ 	.word	0x000000ff
        /*00a0*/ 	.word	0x00000050
        /*00a4*/ 	.short	0x0100
        /*00a6*/ 	.byte	0x08
	.zero		1


	//   ....[2]....
        /*00a8*/ 	.word	0x00000270
        /*00ac*/ 	.word	0x000000ff
        /*00b0*/ 	.word	0x00000008
        /*00b4*/ 	.short	0x0100
        /*00b6*/ 	.byte	0x08
	.zero		1


	//   ....[3]....
        /*00b8*/ 	.word	0x00000280
        /*00bc*/ 	.word	0x000000ff
        /*00c0*/ 	.word	0x00000058
        /*00c4*/ 	.short	0x0100
        /*00c6*/ 	.byte	0x08
	.zero		1


	//   ....[4]....
        /*00c8*/ 	.word	0x00000290
        /*00cc*/ 	.word	0x000000ff
        /*00d0*/ 	.word	0x00000010
        /*00d4*/ 	.short	0x0100
        /*00d6*/ 	.byte	0x08
	.zero		1


	//   ....[5]....
        /*00d8*/ 	.word	0x000002a0
        /*00dc*/ 	.word	0x000000ff
        /*00e0*/ 	.word	0x00000060
        /*00e4*/ 	.short	0x0100
        /*00e6*/ 	.byte	0x08
	.zero		1


	//   ....[6]....
        /*00e8*/ 	.word	0x000002b0
        /*00ec*/ 	.word	0x000000ff
        /*00f0*/ 	.word	0x00000018
        /*00f4*/ 	.short	0x0100
        /*00f6*/ 	.byte	0x08
	.zero		1


	//   ....[7]....
        /*00f8*/ 	.word	0x000002c0
        /*00fc*/ 	.word	0x000000ff
        /*0100*/ 	.word	0x00000068
        /*0104*/ 	.short	0x0100
        /*0106*/ 	.byte	0x08
	.zero		1


	//   ....[8]....
        /*0108*/ 	.word	0x000002d0
        /*010c*/ 	.word	0x000000ff
        /*0110*/ 	.word	0x00000020
        /*0114*/ 	.short	0x0100
        /*0116*/ 	.byte	0x08
	.zero		1


	//   ....[9]....
        /*0118*/ 	.word	0x000002e0
        /*011c*/ 	.word	0x000000ff
        /*0120*/ 	.word	0x00000070
        /*0124*/ 	.short	0x0100
        /*0126*/ 	.byte	0x08
	.zero		1


	//   ....[10]....
        /*0128*/ 	.word	0x000002f0
        /*012c*/ 	.word	0x000000ff
        /*0130*/ 	.word	0x00000028
        /*0134*/ 	.short	0x0100
        /*0136*/ 	.byte	0x08
	.zero		1


	//   ....[11]....
        /*0138*/ 	.word	0x00000300
        /*013c*/ 	.word	0x000000ff
        /*0140*/ 	.word	0x00000078
        /*0144*/ 	.short	0x0100
        /*0146*/ 	.byte	0x08
	.zero		1


	//   ....[12]....
        /*0148*/ 	.word	0x00000310
        /*014c*/ 	.word	0x000000ff
        /*0150*/ 	.word	0x00000030
        /*0154*/ 	.short	0x0100
        /*0156*/ 	.byte	0x08
	.zero		1


	//   ....[13]....
        /*0158*/ 	.word	0x00000320
        /*015c*/ 	.word	0x000000ff
        /*0160*/ 	.word	0x00000080
        /*0164*/ 	.short	0x0100
        /*0166*/ 	.byte	0x08
	.zero		1


	//   ....[14]....
        /*0168*/ 	.word	0x00000330
        /*016c*/ 	.word	0x000000ff
        /*0170*/ 	.word	0x00000038
        /*0174*/ 	.short	0x0100
        /*0176*/ 	.byte	0x08
	.zero		1


	//   ....[15]....
        /*0178*/ 	.word	0x00000340
        /*017c*/ 	.word	0x000000ff
        /*0180*/ 	.word	0x00000088
        /*0184*/ 	.short	0x0100
        /*0186*/ 	.byte	0x08
	.zero		1


	//   ....[16]....
        /*0188*/ 	.word	0x00000350
        /*018c*/ 	.word	0x000000ff
        /*0190*/ 	.word	0x00000040
        /*0194*/ 	.short	0x0100
        /*0196*/ 	.byte	0x08
	.zero		1


	//   ....[17]....
        /*0198*/ 	.word	0x00000360
        /*019c*/ 	.word	0x000000ff
        /*01a0*/ 	.word	0x00000090
        /*01a4*/ 	.short	0x0100
        /*01a6*/ 	.byte	0x08
	.zero		1


	//   ....[18]....
        /*01a8*/ 	.word	0x00000370
        /*01ac*/ 	.word	0x000000ff
        /*01b0*/ 	.word	0x00000048
        /*01b4*/ 	.short	0x0100
        /*01b6*/ 	.byte	0x08
	.zero		1


	//   ....[19]....
        /*01b8*/ 	.word	0x00000380
        /*01bc*/ 	.word	0x000000ff
        /*01c0*/ 	.word	0x00000098
        /*01c4*/ 	.short	0x0100
        /*01c6*/ 	.byte	0x08
	.zero		1


	//   ....[20]....
        /*01c8*/ 	.word	0x000007e0
        /*01cc*/ 	.word	0x000000ff
        /*01d0*/ 	.word	0x000000b0
        /*01d4*/ 	.short	0x0100
        /*01d6*/ 	.byte	0x06
	.zero		1


	//   ....[21]....
        /*01d8*/ 	.word	0x00000870
        /*01dc*/ 	.word	0x000000ff
        /*01e0*/ 	.word	0x000000b8
        /*01e4*/ 	.short	0x0100
        /*01e6*/ 	.byte	0x06
	.zero		1


	//   ....[22]....
        /*01e8*/ 	.word	0x000015a0
        /*01ec*/ 	.word	0x00000003
        /*01f0*/ 	.word	0x00000000
        /*01f4*/ 	.short	0x010a
        /*01f6*/ 	.byte	0x3f
	.zero		1


	//   ....[23]....
        /*01f8*/ 	.word	0x000015e0
        /*01fc*/ 	.word	0x00000003
        /*0200*/ 	.word	0x00000000
        /*0204*/ 	.short	0x010a
        /*0206*/ 	.byte	0x3f
	.zero		1


	//   ....[24]....
        /*0208*/ 	.word	0x00001cb0
        /*020c*/ 	.word	0x00000005
        /*0210*/ 	.word	0x00000000
        /*0214*/ 	.short	0x010a
        /*0216*/ 	.byte	0x3f
	.zero		1


	//   ....[25]....
        /*0218*/ 	.word	0x00001cf0
        /*021c*/ 	.word	0x00000005
        /*0220*/ 	.word	0x00000000
        /*0224*/ 	.short	0x010a
        /*0226*/ 	.byte	0x3f
	.zero		1


	//   ....[26]....
        /*0228*/ 	.word	0x00002260
        /*022c*/ 	.word	0x00000005
        /*0230*/ 	.word	0x00000000
        /*0234*/ 	.short	0x0101
        /*0236*/ 	.byte	0x3f
	.zero		1


	//   ....[27]....
        /*0238*/ 	.word	0x00002480
        /*023c*/ 	.word	0x00000003
        /*0240*/ 	.word	0x00000000
        /*0244*/ 	.short	0x0101
        /*0246*/ 	.byte	0x3f
	.zero		1


	//   ....[28]....
        /*0248*/ 	.word	0x00004cb0
        /*024c*/ 	.word	0x00000017
        /*0250*/ 	.word	0x00000050
        /*0254*/ 	.short	0x010a
        /*0256*/ 	.byte	0x3f
	.zero		1


	//   ....[29]....
        /*0258*/ 	.word	0x00005020
        /*025c*/ 	.word	0x00000003
        /*0260*/ 	.word	0x000000b8
        /*0264*/ 	.short	0x0101
        /*0266*/ 	.byte	0x3f
	.zero		1


	//   ....[30]....
        /*0268*/ 	.word	0x00005780
        /*026c*/ 	.word	0x00000007
        /*0270*/ 	.word	0x00000000
        /*0274*/ 	.short	0x010a
        /*0276*/ 	.byte	0x3f
	.zero		1


	//   ....[31]....
        /*0278*/ 	.word	0x00005800
        /*027c*/ 	.word	0x00000008
        /*0280*/ 	.word	0x00000000
        /*0284*/ 	.short	0x010a
        /*0286*/ 	.byte	0x3f
	.zero		1


	//   ....[32]....
        /*0288*/ 	.word	0x00005890
        /*028c*/ 	.word	0x00000009
        /*0290*/ 	.word	0x00000000
        /*0294*/ 	.short	0x010a
        /*0296*/ 	.byte	0x3f
	.zero		1


	//   ....[33]....
        /*0298*/ 	.word	0x00005920
        /*029c*/ 	.word	0x00000008
        /*02a0*/ 	.word	0x00000000
        /*02a4*/ 	.short	0x010a
        /*02a6*/ 	.byte	0x3f
	.zero		1


	//   ....[34]....
        /*02a8*/ 	.word	0x000059b0
        /*02ac*/ 	.word	0x00000009
        /*02b0*/ 	.word	0x00000000
        /*02b4*/ 	.short	0x010a
        /*02b6*/ 	.byte	0x3f
	.zero		1


	//   ....[35]....
        /*02b8*/ 	.word	0x00005a40
        /*02bc*/ 	.word	0x00000008
        /*02c0*/ 	.word	0x00000000
        /*02c4*/ 	.short	0x010a
        /*02c6*/ 	.byte	0x3f
	.zero		1


	//   ....[36]....
        /*02c8*/ 	.word	0x00005ad0
        /*02cc*/ 	.word	0x00000009
        /*02d0*/ 	.word	0x00000000
        /*02d4*/ 	.short	0x010a
        /*02d6*/ 	.byte	0x3f
	.zero		1


	//   ....[37]....
        /*02d8*/ 	.word	0x00005b60
        /*02dc*/ 	.word	0x00000008
        /*02e0*/ 	.word	0x00000000
        /*02e4*/ 	.short	0x010a
        /*02e6*/ 	.byte	0x3f
	.zero		1


	//   ....[38]....
        /*02e8*/ 	.word	0x00005bf0
        /*02ec*/ 	.word	0x0000000b
        /*02f0*/ 	.word	0x00000000
        /*02f4*/ 	.short	0x010a
        /*02f6*/ 	.byte	0x3f
	.zero		1


	//   ....[39]....
        /*02f8*/ 	.word	0x00005c80
        /*02fc*/ 	.word	0x00000003
        /*0300*/ 	.word	0x00000000
        /*0304*/ 	.short	0x010a
        /*0306*/ 	.byte	0x3f
	.zero		1


	//   ....[40]....
        /*0308*/ 	.word	0x00005ce0
        /*030c*/ 	.word	0x00000003
        /*0310*/ 	.word	0x00000000
        /*0314*/ 	.short	0x010a
        /*0316*/ 	.byte	0x3f
	.zero		1


	//   ....[41]....
        /*0318*/ 	.word	0x00005d30
        /*031c*/ 	.word	0x00000005
        /*0320*/ 	.word	0x00000000
        /*0324*/ 	.short	0x010a
        /*0326*/ 	.byte	0x3f
	.zero		1


	//   ....[42]....
        /*0328*/ 	.word	0x00005e00
        /*032c*/ 	.word	0x00000017
        /*0330*/ 	.word	0x00000050
        /*0334*/ 	.short	0x010a
        /*0336*/ 	.byte	0x3f
	.zero		1


	//   ....[43]....
        /*0338*/ 	.word	0x00005ed0
        /*033c*/ 	.word	0x00000007
        /*0340*/ 	.word	0x00000000
        /*0344*/ 	.short	0x010a
        /*0346*/ 	.byte	0x3f
	.zero		1


	//   ....[44]....
        /*0348*/ 	.word	0x00005f20
        /*034c*/ 	.word	0x00000008
        /*0350*/ 	.word	0x00000000
        /*0354*/ 	.short	0x010a
        /*0356*/ 	.byte	0x3f
	.zero		1


	//   ....[45]....
        /*0358*/ 	.word	0x00005f70
        /*035c*/ 	.word	0x00000009
        /*0360*/ 	.word	0x00000000
        /*0364*/ 	.short	0x010a
        /*0366*/ 	.byte	0x3f
	.zero		1


	//   ....[46]....
        /*0368*/ 	.word	0x00005fc0
        /*036c*/ 	.word	0x00000008
        /*0370*/ 	.word	0x00000000
        /*0374*/ 	.short	0x010a
        /*0376*/ 	.byte	0x3f
	.zero		1


	//   ....[47]....
        /*0378*/ 	.word	0x00006010
        /*037c*/ 	.word	0x00000009
        /*0380*/ 	.word	0x00000000
        /*0384*/ 	.short	0x010a
        /*0386*/ 	.byte	0x3f
	.zero		1


	//   ....[48]....
        /*0388*/ 	.word	0x00006060
        /*038c*/ 	.word	0x00000008
        /*0390*/ 	.word	0x00000000
        /*0394*/ 	.short	0x010a
        /*0396*/ 	.byte	0x3f
	.zero		1


	//   ....[49]....
        /*0398*/ 	.word	0x000060b0
        /*039c*/ 	.word	0x00000009
        /*03a0*/ 	.word	0x00000000
        /*03a4*/ 	.short	0x010a
        /*03a6*/ 	.byte	0x3f
	.zero		1


	//   ....[50]....
        /*03a8*/ 	.word	0x00006100
        /*03ac*/ 	.word	0x00000008
        /*03b0*/ 	.word	0x00000000
        /*03b4*/ 	.short	0x010a
        /*03b6*/ 	.byte	0x3f
	.zero		1


	//   ....[51]....
        /*03b8*/ 	.word	0x00006150
        /*03bc*/ 	.word	0x0000000b
        /*03c0*/ 	.word	0x00000000
        /*03c4*/ 	.short	0x010a
        /*03c6*/ 	.byte	0x3f
	.zero		1


	//----- nvinfo : EIATTR_NUM_MBARRIERS
	.align		4
.L_35:
        /*03c8*/ 	.byte	0x03, 0x38
        /*03ca*/ 	.short	0x0016


	//----- nvinfo : EIATTR_EXIT_INSTR_OFFSETS
	.align		4
        /*03cc*/ 	.byte	0x04, 0x1c
        /*03ce*/ 	.short	(.L_37 - .L_36)


	//   ....[0]....
.L_36:
        /*03d0*/ 	.word	0x00000a40


	//   ....[1]....
        /*03d4*/ 	.word	0x00001250


	//   ....[2]....
        /*03d8*/ 	.word	0x000043c0


	//   ....[3]....
        /*03dc*/ 	.word	0x00004920


	//   ....[4]....
        /*03e0*/ 	.word	0x00005cd0


	//----- nvinfo : EIATTR_MAX_THREADS
	.align		4
.L_37:
        /*03e4*/ 	.byte	0x04, 0x05
        /*03e6*/ 	.short	(.L_39 - .L_38)
.L_38:
        /*03e8*/ 	.word	0x00000180
        /*03ec*/ 	.word	0x00000001
        /*03f0*/ 	.word	0x00000001


	//----- nvinfo : EIATTR_CRS_STACK_SIZE
	.align		4
.L_39:
        /*03f4*/ 	.byte	0x04, 0x1e
        /*03f6*/ 	.short	(.L_41 - .L_40)
.L_40:
        /*03f8*/ 	.word	0x00000000


	//----- nvinfo : EIATTR_CBANK_PARAM_SIZE
	.align		4
.L_41:
        /*03fc*/ 	.byte	0x03, 0x19
        /*03fe*/ 	.short	0x0470


	//----- nvinfo : EIATTR_PARAM_CBANK
	.align		4
        /*0400*/ 	.byte	0x04, 0x0a
        /*0402*/ 	.short	(.L_43 - .L_42)
	.align		4
.L_42:
        /*0404*/ 	.word	index@(.nv.constant0._ZN7cutlass13device_kernelINS_4gemm6kernel13GemmUniversalIN4cute5tupleIJiiiiEEENS1_10collective13CollectiveMmaINS1_34MainloopSm90TmaGmmaWarpSpecializedILi10ENS5_IJNS4_1CILi2EEENSA_ILi1EEESC_EEENS1_35KernelTmaWarpSpecializedCooperativeEEENS5_IJNSA_ILi128EEENSA_ILi48EEESG_EEEaNS5_IJlSC_lEEEaSJ_NS4_8TiledMMAINS4_8MMA_AtomIJNS4_4SM904GMMA26MMA_64x16x32_S32S8S8_SS_TNEEEENS4_6LayoutISD_NS5_IJSC_NSA_ILi0EEESR_EEEEENS5_IJNS4_10UnderscoreESU_SU_EEEEENS4_13SM90_TMA_LOADENS4_14ComposedLayoutINS4_7SwizzleILi3ELi4ELi3EEENS4_18smem_ptr_flag_bitsILi8EEENSQ_INS5_IJNSA_ILi8EEESG_EEENS5_IJSG_SC_EEEEEEEvNS4_8identityENS4_23SM90_TMA_LOAD_MULTICASTES17_vS18_EENS_8epilogue10collective6detail29Sm90TmaWarpSpecializedAdapterINS1C_15DefaultEpilogueIaSJ_SJ_NS1B_6thread17LinearCombinationIaLi1EiiLNS1G_9ScaleType4KindE0ELNS_15FloatRoundStyleE2EaEENS1_15EpilogueDefaultEEEEEvvEEEEvNT_6ParamsE)
        /*0408*/ 	.short	0x0210
        /*040a*/ 	.short	0x0470


	//----- nvinfo : EIATTR_SW_WAR
	.align		4
.L_43:
        /*040c*/ 	.byte	0x04, 0x36
        /*040e*/ 	.short	(.L_45 - .L_44)
.L_44:
        /*0410*/ 	.word	0x00000008
.L_45:


//--------------------- .nv.callgraph             --------------------------
	.section	.nv.callgraph,"",@"SHT_CUDA_CALLGRAPH"
	.align	4
	.sectionentsize	8
	.align		4
        /*0000*/ 	.word	0x00000000
	.align		4
        /*0004*/ 	.word	0xffffffff
	.align		4
        /*0008*/ 	.word	index@(_ZN7cutlass13device_kernelINS_4gemm6kernel13GemmUniversalIN4cute5tupleIJiiiiEEENS1_10collective13CollectiveMmaINS1_34MainloopSm90TmaGmmaWarpSpecializedILi10ENS5_IJNS4_1CILi2EEENSA_ILi1EEESC_EEENS1_35KernelTmaWarpSpecializedCooperativeEEENS5_IJNSA_ILi128EEENSA_ILi48EEESG_EEEaNS5_IJlSC_lEEEaSJ_NS4_8TiledMMAINS4_8MMA_AtomIJNS4_4SM904GMMA26MMA_64x16x32_S32S8S8_SS_TNEEEENS4_6LayoutISD_NS5_IJSC_NSA_ILi0EEESR_EEEEENS5_IJNS4_10UnderscoreESU_SU_EEEEENS4_13SM90_TMA_LOADENS4_14ComposedLayoutINS4_7SwizzleILi3ELi4ELi3EEENS4_18smem_ptr_flag_bitsILi8EEENSQ_INS5_IJNSA_ILi8EEESG_EEENS5_IJSG_SC_EEEEEEEvNS4_8identityENS4_23SM90_TMA_LOAD_MULTICASTES17_vS18_EENS_8epilogue10collective6detail29Sm90TmaWarpSpecializedAdapterINS1C_15DefaultEpilogueIaSJ_SJ_NS1B_6thread17LinearCombinationIaLi1EiiLNS1G_9ScaleType4KindE0ELNS_15FloatRoundStyleE2EaEENS1_15EpilogueDefaultEEEEEvvEEEEvNT_6ParamsE)
	.align		4
        /*000c*/ 	.word	index@(__assertfail)
	.align		4
        /*0010*/ 	.word	0x00000000
	.align		4
        /*0014*/ 	.word	0xfffffffe
	.align		4
        /*0018*/ 	.word	0x00000000
	.align		4
        /*001c*/ 	.word	0xfffffffd
	.align		4
        /*0020*/ 	.word	0x00000000
	.align		4
        /*0024*/ 	.word	0xfffffffc


//--------------------- .nv.constant4             --------------------------
	.section	.nv.constant4,"a",@progbits
	.align	8
	.align		8
.nv.constant4:
        /*0000*/ 	.dword	__assertfail
	.align		8
        /*0008*/ 	.dword	__unnamed_1
	.align		8
        /*0010*/ 	.dword	_ZN40_INTERNAL_171b32af_4_k_cu_05a6c0ad_132494cuda3std3__45__cpo5beginE
	.align		8
        /*0018*/ 	.dword	_ZN40_INTERNAL_171b32af_4_k_cu_05a6c0ad_132494cuda3std3__45__cpo3endE
	.align		8
        /*0020*/ 	.dword	_ZN40_INTERNAL_171b32af_4_k_cu_05a6c0ad_132494cuda3std3__45__cpo6cbeginE
	.align		8
        /*0028*/ 	.dword	_ZN40_INTERNAL_171b32af_4_k_cu_05a6c0ad_132494cuda3std3__45__cpo4cendE
	.align		8
        /*0030*/ 	.dword	_ZN40_INTERNAL_171b32af_4_k_cu_05a6c0ad_132494cuda3std3__442_GLOBAL__N__171b32af_4_k_cu_05a6c0ad_132496ignoreE
	.align		8
        /*0038*/ 	.dword	_ZN40_INTERNAL_171b32af_4_k_cu_05a6c0ad_132494cuda3std3__419piecewise_constructE
	.align		8
        /*0040*/ 	.dword	_ZN40_INTERNAL_171b32af_4_k_cu_05a6c0ad_132494cuda3std3__48in_placeE
	.align		8
        /*0048*/ 	.dword	_ZN40_INTERNAL_171b32af_4_k_cu_05a6c0ad_132494cuda3std6ranges3__45__cpo4swapE
	.align		8
        /*0050*/ 	.dword	_ZN40_INTERNAL_171b32af_4_k_cu_05a6c0ad_132494cuda3std6ranges3__45__cpo9iter_moveE
	.align		8
        /*0058*/ 	.dword	_ZN40_INTERNAL_171b32af_4_k_cu_05a6c0ad_132494cute7productE
	.align		8
        /*0060*/ 	.dword	_ZN40_INTERNAL_171b32af_4_k_cu_05a6c0ad_132494cute1_E
	.align		8
        /*0068*/ 	.dword	$str$22
	.align		8
        /*0070*/ 	.dword	$str$23


//--------------------- .text._ZN7cutlass13device_kernelINS_4gemm6kernel13GemmUniversalIN4cute5tupleIJiiiiEEENS1_10collective13CollectiveMmaINS1_34MainloopSm90TmaGmmaWarpSpecializedILi10ENS5_IJNS4_1CILi2EEENSA_ILi1EEESC_EEENS1_35KernelTmaWarpSpecializedCooperativeEEENS5_IJNSA_ILi128EEENSA_ILi48EEESG_EEEaNS5_IJlSC_lEEEaSJ_NS4_8TiledMMAINS4_8MMA_AtomIJNS4_4SM904GMMA26MMA_64x16x32_S32S8S8_SS_TNEEEENS4_6LayoutISD_NS5_IJSC_NSA_ILi0EEESR_EEEEENS5_IJNS4_10UnderscoreESU_SU_EEEEENS4_13SM90_TMA_LOADENS4_14ComposedLayoutINS4_7SwizzleILi3ELi4ELi3EEENS4_18smem_ptr_flag_bitsILi8EEENSQ_INS5_IJNSA_ILi8EEESG_EEENS5_IJSG_SC_EEEEEEEvNS4_8identityENS4_23SM90_TMA_LOAD_MULTICASTES17_vS18_EENS_8epilogue10collective6detail29Sm90TmaWarpSpecializedAdapterINS1C_15DefaultEpilogueIaSJ_SJ_NS1B_6thread17LinearCombinationIaLi1EiiLNS1G_9ScaleType4KindE0ELNS_15FloatRoundStyleE2EaEENS1_15EpilogueDefaultEEEEEvvEEEEvNT_6ParamsE --------------------------
	.section	.text._ZN7cutlass13device_kernelINS_4gemm6kernel13GemmUniversalIN4cute5tupleIJiiiiEEENS1_10collective13CollectiveMmaINS1_34MainloopSm90TmaGmmaWarpSpecializedILi10ENS5_IJNS4_1CILi2EEENSA_ILi1EEESC_EEENS1_35KernelTmaWarpSpecializedCooperativeEEENS5_IJNSA_ILi128EEENSA_ILi48EEESG_EEEaNS5_IJlSC_lEEEaSJ_NS4_8TiledMMAINS4_8MMA_AtomIJNS4_4SM904GMMA26MMA_64x16x32_S32S8S8_SS_TNEEEENS4_6LayoutISD_NS5_IJSC_NSA_ILi0EEESR_EEEEENS5_IJNS4_10UnderscoreESU_SU_EEEEENS4_13SM90_TMA_LOADENS4_14ComposedLayoutINS4_7SwizzleILi3ELi4ELi3EEENS4_18smem_ptr_flag_bitsILi8EEENSQ_INS5_IJNSA_ILi8EEESG_EEENS5_IJSG_SC_EEEEEEEvNS4_8identityENS4_23SM90_TMA_LOAD_MULTICASTES17_vS18_EENS_8epilogue10collective6detail29Sm90TmaWarpSpecializedAdapterINS1C_15DefaultEpilogueIaSJ_SJ_NS1B_6thread17LinearCombinationIaLi1EiiLNS1G_9ScaleType4KindE0ELNS_15FloatRoundStyleE2EaEENS1_15EpilogueDefaultEEEEEvvEEEEvNT_6ParamsE,"ax",@progbits
	.align	128
.text._ZN7cutlass13device_kernelINS_4gemm6kernel13GemmUniversalIN4cute5tupleIJiiiiEEENS1_10collective13CollectiveMmaINS1_34MainloopSm90TmaGmmaWarpSpecializedILi10ENS5_IJNS4_1CILi2EEENSA_ILi1EEESC_EEENS1_35KernelTmaWarpSpecializedCooperativeEEENS5_IJNSA_ILi128EEENSA_ILi48EEESG_EEEaNS5_IJlSC_lEEEaSJ_NS4_8TiledMMAINS4_8MMA_AtomIJNS4_4SM904GMMA26MMA_64x16x32_S32S8S8_SS_TNEEEENS4_6LayoutISD_NS5_IJSC_NSA_ILi0EEESR_EEEEENS5_IJNS4_10UnderscoreESU_SU_EEEEENS4_13SM90_TMA_LOADENS4_14ComposedLayoutINS4_7SwizzleILi3ELi4ELi3EEENS4_18smem_ptr_flag_bitsILi8EEENSQ_INS5_IJNSA_ILi8EEESG_EEENS5_IJSG_SC_EEEEEEEvNS4_8identityENS4_23SM90_TMA_LOAD_MULTICASTES17_vS18_EENS_8epilogue10collective6detail29Sm90TmaWarpSpecializedAdapterINS1C_15DefaultEpilogueIaSJ_SJ_NS1B_6thread17LinearCombinationIaLi1EiiLNS1G_9ScaleType4KindE0ELNS_15FloatRoundStyleE2EaEENS1_15EpilogueDefaultEEEEEvvEEEEvNT_6ParamsE:
        .type           _ZN7cutlass13device_kernelINS_4gemm6kernel13GemmUniversalIN4cute5tupleIJiiiiEEENS1_10collective13CollectiveMmaINS1_34MainloopSm90TmaGmmaWarpSpecializedILi10ENS5_IJNS4_1CILi2EEENSA_ILi1EEESC_EEENS1_35KernelTmaWarpSpecializedCooperativeEEENS5_IJNSA_ILi128EEENSA_ILi48EEESG_EEEaNS5_IJlSC_lEEEaSJ_NS4_8TiledMMAINS4_8MMA_AtomIJNS4_4SM904GMMA26MMA_64x16x32_S32S8S8_SS_TNEEEENS4_6LayoutISD_NS5_IJSC_NSA_ILi0EEESR_EEEEENS5_IJNS4_10UnderscoreESU_SU_EEEEENS4_13SM90_TMA_LOADENS4_14ComposedLayoutINS4_7SwizzleILi3ELi4ELi3EEENS4_18smem_ptr_flag_bitsILi8EEENSQ_INS5_IJNSA_ILi8EEESG_EEENS5_IJSG_SC_EEEEEEEvNS4_8identityENS4_23SM90_TMA_LOAD_MULTICASTES17_vS18_EENS_8epilogue10collective6detail29Sm90TmaWarpSpecializedAdapterINS1C_15DefaultEpilogueIaSJ_SJ_NS1B_6thread17LinearCombinationIaLi1EiiLNS1G_9ScaleType4KindE0ELNS_15FloatRoundStyleE2EaEENS1_15EpilogueDefaultEEEEEvvEEEEvNT_6ParamsE,@function
        .size           _ZN7cutlass13device_kernelINS_4gemm6kernel13GemmUniversalIN4cute5tupleIJiiiiEEENS1_10collective13CollectiveMmaINS1_34MainloopSm90TmaGmmaWarpSpecializedILi10ENS5_IJNS4_1CILi2EEENSA_ILi1EEESC_EEENS1_35KernelTmaWarpSpecializedCooperativeEEENS5_IJNSA_ILi128EEENSA_ILi48EEESG_EEEaNS5_IJlSC_lEEEaSJ_NS4_8TiledMMAINS4_8MMA_AtomIJNS4_4SM904GMMA26MMA_64x16x32_S32S8S8_SS_TNEEEENS4_6LayoutISD_NS5_IJSC_NSA_ILi0EEESR_EEEEENS5_IJNS4_10UnderscoreESU_SU_EEEEENS4_13SM90_TMA_LOADENS4_14ComposedLayoutINS4_7SwizzleILi3ELi4ELi3EEENS4_18smem_ptr_flag_bitsILi8EEENSQ_INS5_IJNSA_ILi8EEESG_EEENS5_IJSG_SC_EEEEEEEvNS4_8identityENS4_23SM90_TMA_LOAD_MULTICASTES17_vS18_EENS_8epilogue10collective6detail29Sm90TmaWarpSpecializedAdapterINS1C_15DefaultEpilogueIaSJ_SJ_NS1B_6thread17LinearCombinationIaLi1EiiLNS1G_9ScaleType4KindE0ELNS_15FloatRoundStyleE2EaEENS1_15EpilogueDefaultEEEEEvvEEEEvNT_6ParamsE,(.L_x_136 - _ZN7cutlass13device_kernelINS_4gemm6kernel13GemmUniversalIN4cute5tupleIJiiiiEEENS1_10collective13CollectiveMmaINS1_34MainloopSm90TmaGmmaWarpSpecializedILi10ENS5_IJNS4_1CILi2EEENSA_ILi1EEESC_EEENS1_35KernelTmaWarpSpecializedCooperativeEEENS5_IJNSA_ILi128EEENSA_ILi48EEESG_EEEaNS5_IJlSC_lEEEaSJ_NS4_8TiledMMAINS4_8MMA_AtomIJNS4_4SM904GMMA26MMA_64x16x32_S32S8S8_SS_TNEEEENS4_6LayoutISD_NS5_IJSC_NSA_ILi0EEESR_EEEEENS5_IJNS4_10UnderscoreESU_SU_EEEEENS4_13SM90_TMA_LOADENS4_14ComposedLayoutINS4_7SwizzleILi3ELi4ELi3EEENS4_18smem_ptr_flag_bitsILi8EEENSQ_INS5_IJNSA_ILi8EEESG_EEENS5_IJSG_SC_EEEEEEEvNS4_8identityENS4_23SM90_TMA_LOAD_MULTICASTES17_vS18_EENS_8epilogue10collective6detail29Sm90TmaWarpSpecializedAdapterINS1C_15DefaultEpilogueIaSJ_SJ_NS1B_6thread17LinearCombinationIaLi1EiiLNS1G_9ScaleType4KindE0ELNS_15FloatRoundStyleE2EaEENS1_15EpilogueDefaultEEEEEvvEEEEvNT_6ParamsE)
        .other          _ZN7cutlass13device_kernelINS_4gemm6kernel13GemmUniversalIN4cute5tupleIJiiiiEEENS1_10collective13CollectiveMmaINS1_34MainloopSm90TmaGmmaWarpSpecializedILi10ENS5_IJNS4_1CILi2EEENSA_ILi1EEESC_EEENS1_35KernelTmaWarpSpecializedCooperativeEEENS5_IJNSA_ILi128EEENSA_ILi48EEESG_EEEaNS5_IJlSC_lEEEaSJ_NS4_8TiledMMAINS4_8MMA_AtomIJNS4_4SM904GMMA26MMA_64x16x32_S32S8S8_SS_TNEEEENS4_6LayoutISD_NS5_IJSC_NSA_ILi0EEESR_EEEEENS5_IJNS4_10UnderscoreESU_SU_EEEEENS4_13SM90_TMA_LOADENS4_14ComposedLayoutINS4_7SwizzleILi3ELi4ELi3EEENS4_18smem_ptr_flag_bitsILi8EEENSQ_INS5_IJNSA_ILi8EEESG_EEENS5_IJSG_SC_EEEEEEEvNS4_8identityENS4_23SM90_TMA_LOAD_MULTICASTES17_vS18_EENS_8epilogue10collective6detail29Sm90TmaWarpSpecializedAdapterINS1C_15DefaultEpilogueIaSJ_SJ_NS1B_6thread17LinearCombinationIaLi1EiiLNS1G_9ScaleType4KindE0ELNS_15FloatRoundStyleE2EaEENS1_15EpilogueDefaultEEEEEvvEEEEvNT_6ParamsE,@"STO_CUDA_ENTRY STV_DEFAULT"
_ZN7cutlass13device_kernelINS_4gemm6kernel13GemmUniversalIN4cute5tupleIJiiiiEEENS1_10collective13CollectiveMmaINS1_34MainloopSm90TmaGmmaWarpSpecializedILi10ENS5_IJNS4_1CILi2EEENSA_ILi1EEESC_EEENS1_35KernelTmaWarpSpecializedCooperativeEEENS5_IJNSA_ILi128EEENSA_ILi48EEESG_EEEaNS5_IJlSC_lEEEaSJ_NS4_8TiledMMAINS4_8MMA_AtomIJNS4_4SM904GMMA26MMA_64x16x32_S32S8S8_SS_TNEEEENS4_6LayoutISD_NS5_IJSC_NSA_ILi0EEESR_EEEEENS5_IJNS4_10UnderscoreESU_SU_EEEEENS4_13SM90_TMA_LOADENS4_14ComposedLayoutINS4_7SwizzleILi3ELi4ELi3EEENS4_18smem_ptr_flag_bitsILi8EEENSQ_INS5_IJNSA_ILi8EEESG_EEENS5_IJSG_SC_EEEEEEEvNS4_8identityENS4_23SM90_TMA_LOAD_MULTICASTES17_vS18_EENS_8epilogue10collective6detail29Sm90TmaWarpSpecializedAdapterINS1C_15DefaultEpilogueIaSJ_SJ_NS1B_6thread17LinearCombinationIaLi1EiiLNS1G_9ScaleType4KindE0ELNS_15FloatRoundStyleE2EaEENS1_15EpilogueDefaultEEEEEvvEEEEvNT_6ParamsE:
[----:B------:R-:W0:Y:S01]  /*0000*/  LDC R1, c[0x0][0x28] ;  /* 0x00000a00ff017b82 */ /* 0x000e220000000800 */
[----:B------:R-:W1:Y:S01]  /*0010*/  S2R R18, SR_TID.X ;  /* 0x0000000000127919 */ /* 0x000e620000002100 */
[----:B------:R-:W-:Y:S01]  /*0020*/  ELECT P0, URZ, PT ;  /* 0x00000000003f782f */ /* 0x000fe20003800000 */
[----:B------:R-:W-:Y:S01]  /*0030*/  BSSY B0, `(.L_x_0) ;  /* 0x000000f000007945 */ /* 0x000fe20003800000 */
[--C-:B-1----:R-:W-:Y:S02]  /*0040*/  SHF.R.U32.HI R0, RZ, 0x5, R18.reuse ;  /* 0x00000005ff007819 */ /* 0x102fe40000011612 */
[----:B------:R-:W-:-:S03]  /*0050*/  SHF.R.U32.HI R3, RZ, 0x7, R18 ;  /* 0x00000007ff037819 */ /* 0x000fc60000011612 */
[----:B------:R-:W1:Y:S04]  /*0060*/  SHFL.IDX PT, R2, R0, RZ, 0x1f ;  /* 0x00001fff00027589 */ /* 0x000e6800000e0000 */
[----:B------:R2:W3:Y:S01]  /*0070*/  SHFL.IDX PT, R5, R3, RZ, 0x1f ;  /* 0x00001fff03057589 */ /* 0x0004e200000e0000 */
[----:B-1----:R-:W-:-:S13]  /*0080*/  ISETP.NE.OR P0, PT, R2, RZ, !P0 ;  /* 0x000000ff0200720c */ /* 0x002fda0004705670 */
[----:B0-23--:R-:W-:Y:S05]  /*0090*/  @P0 BRA `(.L_x_1) ;  /* 0x0000000000200947 */ /* 0x00dfea0003800000 */
[----:B------:R-:W-:Y:S02]  /*00a0*/  ULDC.64 UR4, c[0x0][0x198] ;  /* 0x0000660000047ab9 */ /* 0x000fe40000000a00 */
[----:B------:R-:W-:Y:S02]  /*00b0*/  UIADD3 UR6, UP0, UR4, 0xf0, URZ ;  /* 0x000000f004067890 */ /* 0x000fe4000ff1e03f */
[----:B------:R-:W-:Y:S02]  /*00c0*/  UIADD3 UR4, UP1, UR4, 0x1f0, URZ ;  /* 0x000001f004047890 */ /* 0x000fe4000ff3e03f */
[----:B------:R-:W-:Y:S02]  /*00d0*/  UIADD3.X UR7, URZ, UR5, URZ, UP0, !UPT ;  /* 0x000000053f077290 */ /* 0x000fe400087fe43f */
[----:B------:R-:W-:-:S07]  /*00e0*/  UIADD3.X UR5, URZ, UR5, URZ, UP1, !UPT ;  /* 0x000000053f057290 */ /* 0x000fce0008ffe43f */
[----:B------:R0:W-:Y:S02]  /*00f0*/  UTMACCTL.PF [UR6] ;  /* 0x00000000060079b9 */ /* 0x0001e40008040000 */
[----:B------:R0:W-:Y:S02]  /*0100*/  UTMACCTL.PF [UR4] ;  /* 0x00000000040079b9 */ /* 0x0001e40008040000 */
[----:B0-----:R-:W-:Y:S01]  /*0110*/  NOP ;  /* 0x0000000000007918 */ /* 0x001fe20000000000 */
.L_x_1:
[----:B------:R-:W-:Y:S05]  /*0120*/  BSYNC B0 ;  /* 0x0000000000007941 */ /* 0x000fea0003800000 */
.L_x_0:
[----:B------:R-:W0:Y:S02]  /*0130*/  SHFL.IDX PT, R3, R0, RZ, 0x1f ;  /* 0x00001fff00037589 */ /* 0x000e2400000e0000 */
[----:B0-----:R-:W-:-:S13]  /*0140*/  ISETP.NE.AND P0, PT, R3, RZ, PT ;  /* 0x000000ff0300720c */ /* 0x001fda0003f05270 */
[----:B------:R-:W-:Y:S05]  /*0150*/  @P0 BRA `(.L_x_2) ;  /* 0x0000000000940947 */ /* 0x000fea0003800000 */
[----:B------:R-:W-:Y:S01]  /*0160*/  ELECT P0, URZ, PT ;  /* 0x00000000003f782f */ /* 0x000fe20003800000 */
[----:B------:R-:W-:-:S12]  /*0170*/  BSSY B0, `(.L_x_2) ;  /* 0x0000023000007945 */ /* 0x000fd80003800000 */
[----:B------:R-:W-:Y:S05]  /*0180*/  @!P0 BRA `(.L_x_3) ;  /* 0x0000000000848947 */ /* 0x000fea0003800000 */
[----:B------:R-:W0:Y:S01]  /*0190*/  S2UR UR8, SR_CgaCtaId ;  /* 0x00000000000879c3 */ /* 0x000e220000008800 */
[----:B------:R-:W-:Y:S01]  /*01a0*/  UMOV UR4, 0x400 ;  /* 0x0000040000047882 */ /* 0x000fe20000000000 */
[----:B------:R-:W-:Y:S01]  /*01b0*/  UMOV UR5, 0x1 ;  /* 0x0000000100057882 */ /* 0x000fe20000000000 */
[----:B------:R-:W-:Y:S02]  /*01c0*/  UMOV UR6, 0x4 ;  /* 0x0000000400067882 */ /* 0x000fe40000000000 */
[----:B------:R-:W-:-:S04]  /*01d0*/  UIADD3 UR6, -UR6, 0x100000, URZ ;  /* 0x0010000006067890 */ /* 0x000fc8000fffe13f */
[----:B------:R-:W-:Y:S02]  /*01e0*/  USHF.L.U32 UR7, UR6, 0xb, URZ ;  /* 0x0000000b06077899 */ /* 0x000fe4000800063f */
[----:B------:R-:W-:Y:S02]  /*01f0*/  USHF.L.U32 UR6, UR6, 0x1, URZ ;  /* 0x0000000106067899 */ /* 0x000fe4000800063f */
[----:B0-----:R-:W-:Y:S02]  /*0200*/  ULEA UR8, UR8, UR4, 0x18 ;  /* 0x0000000408087291 */ /* 0x001fe4000f8ec03f */
[----:B------:R-:W-:-:S04]  /*0210*/  UIADD3 UR4, -UR5, 0x100000, URZ ;  /* 0x0010000005047890 */ /* 0x000fc8000fffe13f */
[----:B------:R-:W-:Y:S02]  /*0220*/  USHF.L.U32 UR5, UR4, 0xb, URZ ;  /* 0x0000000b04057899 */ /* 0x000fe4000800063f */
[----:B------:R-:W-:Y:S01]  /*0230*/  USHF.L.U32 UR4, UR4, 0x1, URZ ;  /* 0x0000000104047899 */ /* 0x000fe2000800063f */
[----:B------:R-:W0:Y:S11]  /*0240*/  FENCE.VIEW.ASYNC.S ;  /* 0x00000000000073c6 */ /* 0x000e360000000000 */
[----:B0-----:R0:W1:Y:S01]  /*0250*/  SYNCS.EXCH.64 URZ, [UR8], UR4 ;  /* 0x00000004083f75b2 */ /* 0x0010620008000100 */
[----:B------:R0:W2:Y:S01]  /*0260*/  SYNCS.EXCH.64 URZ, [UR8+0x50], UR6 ;  /* 0x00005006083f75b2 */ /* 0x0000a20008000100 */
[----:B------:R0:W3:Y:S01]  /*0270*/  SYNCS.EXCH.64 URZ, [UR8+0x8], UR4 ;  /* 0x00000804083f75b2 */ /* 0x0000e20008000100 */
[----:B------:R0:W4:Y:S01]  /*0280*/  SYNCS.EXCH.64 URZ, [UR8+0x58], UR6 ;  /* 0x00005806083f75b2 */ /* 0x0001220008000100 */
[----:B------:R0:W0:Y:S01]  /*0290*/  SYNCS.EXCH.64 URZ, [UR8+0x10], UR4 ;  /* 0x00001004083f75b2 */ /* 0x0000220008000100 */
        /* <DEDUP_REMOVED lines=15> */
[----:B------:R-:W-:Y:S01]  /*0390*/  NOP ;  /* 0x0000000000007918 */ /* 0x000fe20000000000 */
.L_x_3:
[----:B0-----:R-:W-:Y:S05]  /*03a0*/  BSYNC B0 ;  /* 0x0000000000007941 */ /* 0x001fea0003800000 */
.L_x_2:
[----:B------:R-:W-:Y:S01]  /*03b0*/  SHF.R.S32.HI R7, RZ, 0x1f, R18 ;  /* 0x0000001fff077819 */ /* 0x000fe20000011412 */
[----:B------:R-:W0:Y:S01]  /*03c0*/  SHFL.IDX PT, R0, R0, RZ, 0x1f ;  /* 0x00001fff00007589 */ /* 0x000e2200000e0000 */
[----:B------:R-:W5:Y:S01]  /*03d0*/  S2UR UR8, SR_CTAID.X ;  /* 0x00000000000879c3 */ /* 0x000f620000002500 */
[----:B------:R-:W-:Y:S02]  /*03e0*/  ELECT P0, URZ, PT ;  /* 0x00000000003f782f */ /* 0x000fe40003800000 */
[----:B------:R-:W-:Y:S01]  /*03f0*/  LEA.HI R7, R7, R18, RZ, 0x7 ;  /* 0x0000001207077211 */ /* 0x000fe200078f38ff */
[----:B------:R-:W1:Y:S01]  /*0400*/  S2R R4, SR_CTAID.Y ;  /* 0x0000000000047919 */ /* 0x000e620000002600 */
[----:B------:R-:W-:Y:S01]  /*0410*/  SHF.R.S32.HI R8, RZ, 0x1f, R3 ;  /* 0x0000001fff087819 */ /* 0x000fe20000011403 */
[----:B------:R-:W-:Y:S01]  /*0420*/  ULDC UR4, c[0x0][0x150] ;  /* 0x0000540000047ab9 */ /* 0x000fe20000000800 */
[----:B------:R-:W-:Y:S01]  /*0430*/  LOP3.LUT R7, R7, 0xffffff80, RZ, 0xc0, !PT ;  /* 0xffffff8007077812 */ /* 0x000fe200078ec0ff */
[----:B------:R-:W-:Y:S01]  /*0440*/  NOP ;  /* 0x0000000000007918 */ /* 0x000fe20000000000 */
[----:B------:R-:W-:Y:S01]  /*0450*/  LEA.HI R8, R8, R3, RZ, 0x2 ;  /* 0x0000000308087211 */ /* 0x000fe200078f10ff */
[----:B------:R-:W2:Y:S01]  /*0460*/  LDC R10, c[0x0][0x144] ;  /* 0x00005100ff0a7b82 */ /* 0x000ea20000000800 */
[----:B------:R-:W-:Y:S01]  /*0470*/  NOP ;  /* 0x0000000000007918 */ /* 0x000fe20000000000 */
[----:B------:R-:W-:Y:S01]  /*0480*/  IMAD.IADD R6, R18, 0x1, -R7 ;  /* 0x0000000112067824 */ /* 0x000fe200078e0a07 */
[----:B------:R-:W-:Y:S01]  /*0490*/  LOP3.LUT R8, R8, 0x3ffffffc, RZ, 0xc0, !PT ;  /* 0x3ffffffc08087812 */ /* 0x000fe200078ec0ff */
[----:B------:R-:W-:Y:S01]  /*04a0*/  IMAD.MOV.U32 R23, RZ, RZ, 0x1 ;  /* 0x00000001ff177424 */ /* 0x000fe200078e00ff */
[----:B------:R-:W-:-:S02]  /*04b0*/  ISETP.NE.AND P3, PT, R5, RZ, PT ;  /* 0x000000ff0500720c */ /* 0x000fc40003f65270 */
[----:B------:R-:W-:Y:S01]  /*04c0*/  SHF.R.S32.HI R7, RZ, 0x1f, R6 ;  /* 0x0000001fff077819 */ /* 0x000fe20000011406 */
[----:B------:R-:W-:Y:S01]  /*04d0*/  IMAD.IADD R8, R3, 0x1, -R8 ;  /* 0x0000000103087824 */ /* 0x000fe200078e0a08 */
[----:B------:R-:W3:Y:S02]  /*04e0*/  LDC R13, c[0x0][0x140] ;  /* 0x00005000ff0d7b82 */ /* 0x000ee40000000800 */
[----:B------:R-:W-:Y:S02]  /*04f0*/  LEA.HI R7, R7, R6, RZ, 0x3 ;  /* 0x0000000607077211 */ /* 0x000fe400078f18ff */
[----:B0-----:R-:W-:Y:S02]  /*0500*/  ISETP.NE.OR P0, PT, R0, RZ, !P0 ;  /* 0x000000ff0000720c */ /* 0x001fe40004705670 */
[--C-:B------:R-:W-:Y:S02]  /*0510*/  SHF.R.S32.HI R0, RZ, 0x3, R7.reuse ;  /* 0x00000003ff007819 */ /* 0x100fe40000011407 */
[----:B------:R-:W-:-:S02]  /*0520*/  SHF.R.S32.HI R7, RZ, 0x1f, R7 ;  /* 0x0000001fff077819 */ /* 0x000fc40000011407 */
[----:B-----5:R-:W-:Y:S02]  /*0530*/  I2FP.F32.U32 R9, UR8 ;  /* 0x0000000800097c45 */ /* 0x020fe40008201000 */
[----:B------:R-:W-:-:S03]  /*0540*/  LEA.HI R7, R7, R0, RZ, 0x2 ;  /* 0x0000000007077211 */ /* 0x000fc600078f10ff */
[----:B------:R-:W-:Y:S01]  /*0550*/  FMUL R9, R9, UR4 ;  /* 0x0000000409097c20 */ /* 0x000fe20008400000 */
[----:B------:R-:W-:Y:S01]  /*0560*/  LOP3.LUT R7, R7, 0xfffffffc, RZ, 0xc0, !PT ;  /* 0xfffffffc07077812 */ /* 0x000fe200078ec0ff */
[----:B------:R-:W-:Y:S01]  /*0570*/  VOTEU.ALL UP0, P0 ;  /* 0x00000000003f7886 */ /* 0x000fe20000000000 */
[----:B-1----:R-:W-:Y:S01]  /*0580*/  I2FP.F32.U32 R3, R4 ;  /* 0x0000000400037245 */ /* 0x002fe20000201000 */
[----:B------:R-:W-:Y:S01]  /*0590*/  ULDC UR4, c[0x0][0x154] ;  /* 0x0000550000047ab9 */ /* 0x000fe20000000800 */
[----:B------:R-:W-:Y:S01]  /*05a0*/  VOTEU.ALL UP1, P0 ;  /* 0x00000000003f7886 */ /* 0x000fe20000020000 */
[----:B------:R-:W0:Y:S01]  /*05b0*/  F2I.U32.TRUNC.NTZ R9, R9 ;  /* 0x0000000900097305 */ /* 0x000e22000020f000 */
[----:B------:R-:W-:Y:S01]  /*05c0*/  IMAD.IADD R7, R0, 0x1, -R7 ;  /* 0x0000000100077824 */ /* 0x000fe200078e0a07 */
[----:B------:R-:W1:Y:S01]  /*05d0*/  @!UP0 S2UR UR7, SR_CgaCtaId ;  /* 0x00000000000789c3 */ /* 0x000e620000008800 */
[----:B------:R-:W-:Y:S01]  /*05e0*/  FMUL R12, R3, UR4 ;  /* 0x00000004030c7c20 */ /* 0x000fe20008400000 */
[----:B------:R-:W-:Y:S01]  /*05f0*/  UMOV UR4, 0x20 ;  /* 0x0000002000047882 */ /* 0x000fe20000000000 */
[----:B------:R-:W-:Y:S01]  /*0600*/  IMAD R8, R8, 0x4, R7 ;  /* 0x0000000408087824 */ /* 0x000fe200078e0207 */
[----:B------:R-:W-:Y:S01]  /*0610*/  @!UP0 UMOV UR6, 0x400 ;  /* 0x0000040000068882 */ /* 0x000fe20000000000 */
[----:B------:R-:W-:-:S04]  /*0620*/  @!UP0 UIADD3 UR4, -UR4, 0x100000, URZ ;  /* 0x0010000004048890 */ /* 0x000fc8000fffe13f */
[----:B------:R-:W-:Y:S02]  /*0630*/  @!UP0 USHF.L.U32 UR5, UR4, 0xb, URZ ;  /* 0x0000000b04058899 */ /* 0x000fe4000800063f */
[----:B------:R-:W-:Y:S01]  /*0640*/  @!UP0 USHF.L.U32 UR4, UR4, 0x1, URZ ;  /* 0x0000000104048899 */ /* 0x000fe2000800063f */
[----:B---3--:R-:W-:Y:S01]  /*0650*/  ISETP.EQ.U32.AND P2, PT, R13, 0x1, PT ;  /* 0x000000010d00780c */ /* 0x008fe20003f42070 */
[----:B------:R-:W3:Y:S01]  /*0660*/  F2I.U32.TRUNC.NTZ R12, R12 ;  /* 0x0000000c000c7305 */ /* 0x000ee2000020f000 */
[----:B------:R-:W-:Y:S01]  /*0670*/  LEA.HI R0, R8, R8, RZ, 0x1 ;  /* 0x0000000808007211 */ /* 0x000fe200078f08ff */
[----:B------:R-:W5:Y:S03]  /*0680*/  LDC R7, c[0x0][0x148] ;  /* 0x00005200ff077b82 */ /* 0x000f660000000800 */
[----:B------:R-:W-:Y:S01]  /*0690*/  LOP3.LUT R11, R0, 0xfffffffe, RZ, 0xc0, !PT ;  /* 0xfffffffe000b7812 */ /* 0x000fe200078ec0ff */
[----:B0-----:R-:W-:Y:S01]  /*06a0*/  IMAD.MOV R15, RZ, RZ, -R9 ;  /* 0x000000ffff0f7224 */ /* 0x001fe200078e0a09 */
[----:B------:R-:W-:-:S03]  /*06b0*/  SHF.R.S32.HI R9, RZ, 0x1f, R2 ;  /* 0x0000001fff097819 */ /* 0x000fc60000011402 */
[----:B--2---:R-:W-:Y:S01]  /*06c0*/  IMAD R3, R10, R15, UR8 ;  /* 0x000000080a037e24 */ /* 0x004fe2000f8e020f */
[----:B------:R-:W-:Y:S01]  /*06d0*/  LEA.HI R9, R9, R2, RZ, 0x2 ;  /* 0x0000000209097211 */ /* 0x000fe200078f10ff */
[C---:B------:R-:W-:Y:S02]  /*06e0*/  IMAD.IADD R0, R8.reuse, 0x1, -R11 ;  /* 0x0000000108007824 */ /* 0x040fe400078e0a0b */
[----:B------:R-:W-:Y:S01]  /*06f0*/  IMAD.SHL.U32 R11, R8, 0x4, RZ ;  /* 0x00000004080b7824 */ /* 0x000fe200078e00ff */
[----:B------:R-:W-:Y:S01]  /*0700*/  LOP3.LUT R9, R9, 0xfffffffc, RZ, 0xc0, !PT ;  /* 0xfffffffc09097812 */ /* 0x000fe200078ec0ff */
[----:B---3--:R-:W-:Y:S01]  /*0710*/  IMAD.MOV R24, RZ, RZ, -R12 ;  /* 0x000000ffff187224 */ /* 0x008fe200078e0a0c */
[----:B------:R-:W-:Y:S01]  /*0720*/  ISETP.NE.AND P4, PT, R0, R3, PT ;  /* 0x000000030000720c */ /* 0x000fe20003f85270 */
[----:B-1----:R-:W-:Y:S01]  /*0730*/  @!UP0 ULEA UR6, UR7, UR6, 0x18 ;  /* 0x0000000607068291 */ /* 0x002fe2000f8ec03f */
[----:B------:R-:W-:Y:S01]  /*0740*/  LOP3.LUT R22, R8, 0xc, R11, 0x78, !PT ;  /* 0x0000000c08167812 */ /* 0x000fe200078e780b */
[----:B------:R-:W-:Y:S01]  /*0750*/  IMAD.IADD R0, R2, 0x1, -R9 ;  /* 0x0000000102007824 */ /* 0x000fe200078e0a09 */
[----:B------:R-:W-:Y:S01]  /*0760*/  VOTEU.ALL UP0, P0 ;  /* 0x00000000003f7886 */ /* 0x000fe20000000000 */
[----:B------:R-:W-:Y:S01]  /*0770*/  LOP3.LUT P0, RZ, R6, 0x7, RZ, 0xc0, !PT ;  /* 0x0000000706ff7812 */ /* 0x000fe2000780c0ff */
[----:B------:R-:W-:-:S02]  /*0780*/  VIADD R6, R5, 0xffffffff ;  /* 0xffffffff05067836 */ /* 0x000fc40000000000 */
[----:B------:R-:W-:Y:S01]  /*0790*/  ISETP.NE.AND P1, PT, R0, 0x3, PT ;  /* 0x000000030000780c */ /* 0x000fe20003f25270 */
[----:B-----5:R-:W-:Y:S01]  /*07a0*/  IMAD R9, R7, R24, R4 ;  /* 0x0000001807097224 */ /* 0x020fe200078e0204 */
[----:B------:R-:W-:Y:S02]  /*07b0*/  ISETP.LT.U32.AND P0, PT, R22, 0x2, !P0 ;  /* 0x000000021600780c */ /* 0x000fe40004701070 */
[----:B------:R-:W-:Y:S01]  /*07c0*/  ISETP.EQ.OR P1, PT, R0, RZ, !P1 ;  /* 0x000000ff0000720c */ /* 0x000fe20004f22670 */
[----:B------:R-:W0:Y:S02]  /*07d0*/  FENCE.VIEW.ASYNC.S ;  /* 0x00000000000073c6 */ /* 0x000e240000000000 */
[----:B0-----:R0:W1:Y:S01]  /*07e0*/  @!UP0 SYNCS.EXCH.64 URZ, [UR6+0xb0], UR4 ;  /* 0x0000b004063f85b2 */ /* 0x0010620008000100 */
[----:B------:R-:W-:Y:S02]  /*07f0*/  @P4 LEA.HI R2, R22, R22, RZ, 0x1 ;  /* 0x0000001616024211 */ /* 0x000fe400078f08ff */
[----:B------:R-:W-:-:S02]  /*0800*/  ISETP.EQ.AND P1, PT, R5, RZ, P1 ;  /* 0x000000ff0500720c */ /* 0x000fc40000f22270 */
[----:B------:R-:W-:Y:S02]  /*0810*/  @P4 SHF.R.S32.HI R2, RZ, 0x1, R2 ;  /* 0x00000001ff024819 */ /* 0x000fe40000011402 */
[----:B------:R-:W-:Y:S02]  /*0820*/  ISETP.GE.U32.AND P6, PT, R6, 0x2, PT ;  /* 0x000000020600780c */ /* 0x000fe40003fc6070 */
[----:B------:R-:W-:Y:S02]  /*0830*/  @P4 ISETP.NE.AND P5, PT, R2, R9, PT ;  /* 0x000000090200420c */ /* 0x000fe40003fa5270 */
[----:B------:R-:W-:Y:S02]  /*0840*/  SEL R2, RZ, 0x1, !P0 ;  /* 0x00000001ff027807 */ /* 0x000fe40004000000 */
[----:B------:R-:W-:Y:S02]  /*0850*/  @P4 SEL R23, RZ, 0x1, P5 ;  /* 0x00000001ff174807 */ /* 0x000fe40002800000 */
[----:B------:R-:W-:Y:S01]  /*0860*/  SEL R19, RZ, 0x1, !P1 ;  /* 0x00000001ff137807 */ /* 0x000fe20004800000 */
[----:B------:R0:W2:Y:S01]  /*0870*/  @!UP1 SYNCS.EXCH.64 URZ, [UR6+0xb8], UR4 ;  /* 0x0000b804063f95b2 */ /* 0x0000a20008000100 */
[----:B------:R-:W-:Y:S01]  /*0880*/  LOP3.LUT R23, R23, R2, RZ, 0xc0, !PT ;  /* 0x0000000217177212 */ /* 0x000fe200078ec0ff */
[----:B------:R-:W-:Y:S01]  /*0890*/  NOP ;  /* 0x0000000000007918 */ /* 0x000fe20000000000 */
[----:B------:R-:W-:Y:S01]  /*08a0*/  SEL R19, R19, 0x2, P6 ;  /* 0x0000000213137807 */ /* 0x000fe20003000000 */
[----:B------:R-:W-:Y:S06]  /*08b0*/  @!P2 BRA `(.L_x_4) ;  /* 0x000000000008a947 */ /* 0x000fec0003800000 */
[----:B-12-4-:R-:W-:Y:S01]  /*08c0*/  UCGABAR_ARV ;  /* 0x00000000000079c7 */ /* 0x016fe20008000000 */
[----:B------:R-:W-:Y:S05]  /*08d0*/  BRA `(.L_x_5) ;  /* 0x0000000000047947 */ /* 0x000fea0003800000 */
.L_x_4:
[----:B-12-4-:R-:W-:Y:S01]  /*08e0*/  NOP ;  /* 0x0000000000007918 */ /* 0x016fe20000000000 */
.L_x_5:
[----:B------:R-:W1:Y:S01]  /*08f0*/  LDC R2, c[0x0][0x65c] ;  /* 0x00019700ff027b82 */ /* 0x000e620000000800 */
[----:B------:R-:W-:Y:S02]  /*0900*/  IMAD.U32 R8, RZ, RZ, UR8 ;  /* 0x00000008ff087e24 */ /* 0x000fe4000f8e00ff */
[----:B------:R-:W-:Y:S01]  /*0910*/  IMAD.MOV.U32 R9, RZ, RZ, RZ ;  /* 0x000000ffff097224 */ /* 0x000fe200078e00ff */
[----:B-1----:R-:W-:-:S04]  /*0920*/  ISETP.NE.AND P1, PT, R2, 0x1, PT ;  /* 0x000000010200780c */ /* 0x002fc80003f25270 */
[----:B------:R-:W-:-:S09]  /*0930*/  P2R R5, PR, RZ, 0x2 ;  /* 0x00000002ff057803 */ /* 0x000fd20000000000 */
[----:B------:R-:W1:Y:S01]  /*0940*/  @P1 LDC R17, c[0x0][0x10] ;  /* 0x00000400ff111b82 */ /* 0x000e620000000800 */
[----:B------:R-:W-:Y:S02]  /*0950*/  @P1 IMAD.MOV.U32 R5, RZ, RZ, RZ ;  /* 0x000000ffff051224 */ /* 0x000fe400078e00ff */
[----:B------:R-:W-:-:S05]  /*0960*/  @P1 IMAD.MOV.U32 R13, RZ, RZ, RZ ;  /* 0x000000ffff0d1224 */ /* 0x000fca00078e00ff */
[----:B------:R-:W2:Y:S01]  /*0970*/  @!P1 LDC R11, c[0x0][0xc] ;  /* 0x00000300ff0b9b82 */ /* 0x000ea20000000800 */
[----:B-1----:R-:W-:-:S04]  /*0980*/  @P1 IMAD.WIDE.U32 R16, R17, UR8, R4 ;  /* 0x0000000811101c25 */ /* 0x002fc8000f8e0004 */
[----:B------:R-:W-:Y:S02]  /*0990*/  @P1 IMAD.IADD R17, R17, 0x1, R13 ;  /* 0x0000000111111824 */ /* 0x000fe400078e020d */
[----:B--2---:R-:W-:-:S04]  /*09a0*/  @!P1 IMAD.WIDE.U32 R8, R4, R11, R8 ;  /* 0x0000000b04089225 */ /* 0x004fc800078e0008 */
[----:B------:R-:W-:Y:S02]  /*09b0*/  @!P1 IMAD.MOV.U32 R16, RZ, RZ, R8 ;  /* 0x000000ffff109224 */ /* 0x000fe400078e0008 */
[----:B------:R-:W-:Y:S01]  /*09c0*/  @!P1 IMAD.MOV.U32 R17, RZ, RZ, R9 ;  /* 0x000000ffff119224 */ /* 0x000fe200078e0009 */
[----:B------:R-:W-:Y:S06]  /*09d0*/  @!P2 BRA `(.L_x_6) ;  /* 0x00000000000ca947 */ /* 0x000fec0003800000 */
[----:B------:R-:W-:Y:S01]  /*09e0*/  UCGABAR_WAIT ;  /* 0x0000000000007dc7 */ /* 0x000fe20008000000 */
[----:B------:R-:W-:Y:S01]  /*09f0*/  CCTL.IVALL ;  /* 0x00000000ff00798f */ /* 0x000fe20002000000 */
[----:B------:R-:W-:Y:S05]  /*0a00*/  BRA `(.L_x_7) ;  /* 0x0000000000047947 */ /* 0x000fea0003800000 */
.L_x_6:
[----:B------:R-:W-:Y:S06]  /*0a10*/  BAR.SYNC.DEFER_BLOCKING 0x0 ;  /* 0x0000000000007b1d */ /* 0x000fec0000010000 */
.L_x_7:
[----:B------:R-:W-:Y:S05]  /*0a20*/  @!P3 BRA `(.L_x_8) ;  /* 0x000000380068b947 */ /* 0x000fea0003800000 */
[----:B------:R-:W-:-:S13]  /*0a30*/  ISETP.GT.U32.AND P0, PT, R6, 0x1, PT ;  /* 0x000000010600780c */ /* 0x000fda0003f04070 */
[----:B0-----:R-:W-:Y:S05]  /*0a40*/  @P0 EXIT ;  /* 0x000000000000094d */ /* 0x001fea0003800000 */
[----:B------:R-:W-:Y:S01]  /*0a50*/  ULDC.64 UR4, c[0x0][0x650] ;  /* 0x0001940000047ab9 */ /* 0x000fe20000000a00 */
[----:B------:R-:W-:Y:S01]  /*0a60*/  PRMT R0, RZ, 0x7610, R0 ;  /* 0x00007610ff007816 */ /* 0x000fe20000000000 */
[----:B------:R-:W-:Y:S01]  /*0a70*/  IMAD.MOV.U32 R51, RZ, RZ, -0x1 ;  /* 0xffffffffff337424 */ /* 0x000fe200078e00ff */
[----:B------:R-:W-:Y:S01]  /*0a80*/  ISETP.GE.U32.AND P0, PT, R16, UR4, PT ;  /* 0x0000000410007c0c */ /* 0x000fe2000bf06070 */
[----:B------:R-:W-:Y:S02]  /*0a90*/  IMAD.MOV.U32 R52, RZ, RZ, -0x1 ;  /* 0xffffffffff347424 */ /* 0x000fe400078e00ff */
[----:B------:R-:W-:Y:S01]  /*0aa0*/  IMAD.MOV.U32 R53, RZ, RZ, -0x1 ;  /* 0xffffffffff357424 */ /* 0x000fe200078e00ff */
[----:B------:R-:W-:-:S13]  /*0ab0*/  ISETP.GE.U32.AND.EX P0, PT, R17, UR5, PT, P0 ;  /* 0x0000000511007c0c */ /* 0x000fda000bf06100 */
[----:B------:R-:W-:Y:S05]  /*0ac0*/  @P0 BRA `(.L_x_9) ;  /* 0x0000000400280947 */ /* 0x000fea0003800000 */
[----:B------:R-:W0:Y:S01]  /*0ad0*/  LDC.64 R20, c[0x0][0x628] ;  /* 0x00018a00ff147b82 */ /* 0x000e220000000a00 */
[----:B------:R-:W-:Y:S02]  /*0ae0*/  IMAD.MOV.U32 R8, RZ, RZ, R16 ;  /* 0x000000ffff087224 */ /* 0x000fe400078e0010 */
[----:B------:R-:W-:-:S05]  /*0af0*/  IMAD.MOV.U32 R9, RZ, RZ, R17 ;  /* 0x000000ffff097224 */ /* 0x000fca00078e0011 */
[----:B------:R-:W1:Y:S08]  /*0b00*/  LDC R0, c[0x0][0x630] ;  /* 0x00018c00ff007b82 */ /* 0x000e700000000800 */
[----:B------:R-:W2:Y:S01]  /*0b10*/  LDC.64 R26, c[0x0][0x620] ;  /* 0x00018800ff1a7b82 */ /* 0x000ea20000000a00 */
[----:B0-----:R-:W-:-:S04]  /*0b20*/  ISETP.NE.U32.AND P0, PT, R20, RZ, PT ;  /* 0x000000ff1400720c */ /* 0x001fc80003f05070 */
[----:B------:R-:W-:-:S13]  /*0b30*/  ISETP.NE.AND.EX P0, PT, R21, RZ, PT, P0 ;  /* 0x000000ff1500720c */ /* 0x000fda0003f05300 */
[----:B-12---:R-:W-:Y:S05]  /*0b40*/  @!P0 BRA `(.L_x_10) ;  /* 0x0000000000288947 */ /* 0x006fea0003800000 */
[----:B------:R-:W0:Y:S02]  /*0b50*/  LDC R13, c[0x0][0x634] ;  /* 0x00018d00ff0d7b82 */ /* 0x000e240000000800 */
[----:B0-----:R-:W-:-:S05]  /*0b60*/  IADD3 R13, P0, R16, R13, RZ ;  /* 0x0000000d100d7210 */ /* 0x001fca0007f1e0ff */
[----:B------:R-:W-:-:S04]  /*0b70*/  IMAD.X R15, RZ, RZ, R17, P0 ;  /* 0x000000ffff0f7224 */ /* 0x000fc800000e0611 */
[----:B------:R-:W-:-:S04]  /*0b80*/  IMAD.WIDE.U32 R8, R15, R20, RZ ;  /* 0x000000140f087225 */ /* 0x000fc800078e00ff */
[----:B------:R-:W-:-:S04]  /*0b90*/  IMAD.WIDE.U32 R10, P0, R13, R21, R8 ;  /* 0x000000150d0a7225 */ /* 0x000fc80007800008 */
[----:B------:R-:W-:-:S04]  /*0ba0*/  IMAD.WIDE.U32 R8, R13, R20, RZ ;  /* 0x000000140d087225 */ /* 0x000fc800078e00ff */
[----:B------:R-:W-:Y:S01]  /*0bb0*/  IMAD.X R13, RZ, RZ, RZ, P0 ;  /* 0x000000ffff0d7224 */ /* 0x000fe200000e06ff */
[----:B------:R-:W-:Y:S01]  /*0bc0*/  IADD3 RZ, P0, R9, R10, RZ ;  /* 0x0000000a09ff7210 */ /* 0x000fe20007f1e0ff */
[----:B------:R-:W-:-:S04]  /*0bd0*/  IMAD.MOV.U32 R12, RZ, RZ, R11 ;  /* 0x000000ffff0c7224 */ /* 0x000fc800078e000b */
[----:B------:R-:W-:-:S08]  /*0be0*/  IMAD.WIDE.U32.X R8, R15, R21, R12, P0 ;  /* 0x000000150f087225 */ /* 0x000fd000000e040c */
.L_x_10:
[----:B------:R-:W0:Y:S01]  /*0bf0*/  LDC.64 R20, c[0x0][0x640] ;  /* 0x00019000ff147b82 */ /* 0x000e220000000a00 */
[--C-:B------:R-:W-:Y:S01]  /*0c00*/  SHF.R.U64 R53, R8, R0, R9.reuse ;  /* 0x0000000008357219 */ /* 0x100fe20000001209 */
[----:B------:R-:W-:Y:S01]  /*0c10*/  IMAD R28, R7, R24, R4 ;  /* 0x00000018071c7224 */ /* 0x000fe200078e0204 */
[----:B------:R-:W-:Y:S01]  /*0c20*/  SHF.R.U32.HI R0, RZ, R0, R9 ;  /* 0x00000000ff007219 */ /* 0x000fe20000011609 */
[----:B------:R-:W-:Y:S01]  /*0c30*/  IMAD.MOV.U32 R25, RZ, RZ, 0x1 ;  /* 0x00000001ff197424 */ /* 0x000fe200078e00ff */
[----:B------:R-:W-:-:S03]  /*0c40*/  IADD3 R5, P0, RZ, -R53, RZ ;  /* 0x80000035ff057210 */ /* 0x000fc60007f1e0ff */
[----:B------:R-:W1:Y:S02]  /*0c50*/  LDC R6, c[0x0][0x618] ;  /* 0x00018600ff067b82 */ /* 0x000e640000000800 */
[----:B------:R-:W-:-:S04]  /*0c60*/  IMAD.X R9, RZ, RZ, ~R0, P0 ;  /* 0x000000ffff097224 */ /* 0x000fc800000e0e00 */
[-C--:B------:R-:W-:Y:S02]  /*0c70*/  IMAD R0, R9, R26.reuse, RZ ;  /* 0x0000001a09007224 */ /* 0x080fe400078e02ff */
[----:B------:R-:W2:Y:S01]  /*0c80*/  LDC R11, c[0x0][0x608] ;  /* 0x00018200ff0b7b82 */ /* 0x000ea20000000800 */
[----:B------:R-:W-:-:S04]  /*0c90*/  IMAD.WIDE.U32 R8, R5, R26, R16 ;  /* 0x0000001a05087225 */ /* 0x000fc800078e0010 */
[----:B------:R-:W-:-:S03]  /*0ca0*/  IMAD R5, R5, R27, R0 ;  /* 0x0000001b05057224 */ /* 0x000fc600078e0200 */
[----:B------:R-:W3:Y:S01]  /*0cb0*/  LDC R12, c[0x0][0x658] ;  /* 0x00019600ff0c7b82 */ /* 0x000ee20000000800 */
[----:B0-----:R-:W-:Y:S01]  /*0cc0*/  ISETP.NE.U32.AND P0, PT, R20, RZ, PT ;  /* 0x000000ff1400720c */ /* 0x001fe20003f05070 */
[----:B------:R-:W-:Y:S02]  /*0cd0*/  IMAD.IADD R5, R9, 0x1, R5 ;  /* 0x0000000109057824 */ /* 0x000fe400078e0205 */
[----:B------:R-:W-:Y:S01]  /*0ce0*/  IMAD.MOV.U32 R9, RZ, RZ, -0x1 ;  /* 0xffffffffff097424 */ /* 0x000fe200078e00ff */
[----:B------:R-:W-:-:S03]  /*0cf0*/  ISETP.NE.AND.EX P0, PT, R21, RZ, PT, P0 ;  /* 0x000000ff1500720c */ /* 0x000fc60003f05300 */
[----:B------:R-:W0:Y:S01]  /*0d00*/  LDC R15, c[0x0][0x600] ;  /* 0x00018000ff0f7b82 */ /* 0x000e220000000800 */
[-CC-:B-1----:R-:W-:Y:S02]  /*0d10*/  SHF.R.U64 R13, R8, R6.reuse, R5.reuse ;  /* 0x00000006080d7219 */ /* 0x182fe40000001205 */
[----:B------:R-:W-:-:S05]  /*0d20*/  SHF.R.U32.HI R0, RZ, R6, R5 ;  /* 0x00000006ff007219 */ /* 0x000fca0000011605 */
[----:B------:R-:W1:Y:S01]  /*0d30*/  LDC R14, c[0x0][0x648] ;  /* 0x00019200ff0e7b82 */ /* 0x000e620000000800 */
[-CC-:B--2---:R-:W-:Y:S02]  /*0d40*/  SHF.R.U64 R29, R13, R11.reuse, R0.reuse ;  /* 0x0000000b0d1d7219 */ /* 0x184fe40000001200 */
[----:B------:R-:W-:-:S05]  /*0d50*/  SHF.R.U32.HI R5, RZ, R11, R0 ;  /* 0x0000000bff057219 */ /* 0x000fca0000011600 */
[----:B------:R-:W2:Y:S01]  /*0d60*/  LDC R26, c[0x0][0x638] ;  /* 0x00018e00ff1a7b82 */ /* 0x000ea20000000800 */
[-CC-:B---3--:R-:W-:Y:S02]  /*0d70*/  SHF.R.U64 R24, R29, R12.reuse, R5.reuse ;  /* 0x0000000c1d187219 */ /* 0x188fe40000001205 */
[-C--:B------:R-:W-:Y:S02]  /*0d80*/  SHF.L.U32 R0, R9, R12.reuse, RZ ;  /* 0x0000000c09007219 */ /* 0x080fe400000006ff */
[----:B------:R-:W-:Y:S01]  /*0d90*/  SHF.R.U32.HI R5, RZ, R12, R5 ;  /* 0x0000000cff057219 */ /* 0x000fe20000011605 */
[----:B------:R-:W-:Y:S01]  /*0da0*/  IMAD.MOV.U32 R4, RZ, RZ, R24 ;  /* 0x000000ffff047224 */ /* 0x000fe200078e0018 */
[----:B------:R-:W-:Y:S01]  /*0db0*/  LOP3.LUT R10, RZ, R0, RZ, 0x33, !PT ;  /* 0x00000000ff0a7212 */ /* 0x000fe200078e33ff */
[----:B------:R-:W3:Y:S01]  /*0dc0*/  LDC R27, c[0x0][0x610] ;  /* 0x00018400ff1b7b82 */ /* 0x000ee20000000800 */
[----:B------:R-:W-:Y:S05]  /*0dd0*/  @!P0 BRA `(.L_x_11) ;  /* 0x0000000000288947 */ /* 0x000fea0003800000 */
[----:B------:R-:W4:Y:S02]  /*0de0*/  LDC R9, c[0x0][0x64c] ;  /* 0x00019300ff097b82 */ /* 0x000f240000000800 */
[----:B----4-:R-:W-:-:S05]  /*0df0*/  IADD3 R9, P0, R24, R9, RZ ;  /* 0x0000000918097210 */ /* 0x010fca0007f1e0ff */
        /* <DEDUP_REMOVED lines=8> */
.L_x_11:
[----:B-1----:R-:W-:Y:S01]  /*0e80*/  SHF.R.U64 R4, R4, R14, R5 ;  /* 0x0000000e04047219 */ /* 0x002fe20000001205 */
[----:B0-----:R-:W-:Y:S01]  /*0e90*/  VIADD R6, R15, 0xffffffff ;  /* 0xffffffff0f067836 */ /* 0x001fe20000000000 */
[----:B------:R-:W-:Y:S02]  /*0ea0*/  SHF.L.U32 R0, R25, R12, RZ ;  /* 0x0000000c19007219 */ /* 0x000fe400000006ff */
[----:B------:R-:W-:Y:S01]  /*0eb0*/  LOP3.LUT R5, R29, R10, RZ, 0xc0, !PT ;  /* 0x0000000a1d057212 */ /* 0x000fe200078ec0ff */
[----:B------:R-:W-:Y:S01]  /*0ec0*/  IMAD.MOV R7, RZ, RZ, -R4 ;  /* 0x000000ffff077224 */ /* 0x000fe200078e0a04 */
[----:B------:R-:W-:Y:S02]  /*0ed0*/  SEL R3, R3, R28, !P1 ;  /* 0x0000001c03037207 */ /* 0x000fe40004800000 */
[----:B------:R-:W-:Y:S01]  /*0ee0*/  LOP3.LUT R6, R13, R6, RZ, 0xc0, !PT ;  /* 0x000000060d067212 */ /* 0x000fe200078ec0ff */
[----:B------:R-:W-:Y:S02]  /*0ef0*/  IMAD R4, R0, R4, R5 ;  /* 0x0000000400047224 */ /* 0x000fe400078e0205 */
[----:B--2---:R-:W-:-:S02]  /*0f00*/  IMAD R0, R7, R26, R24 ;  /* 0x0000001a07007224 */ /* 0x004fc400078e0218 */
[----:B---3--:R-:W-:Y:S02]  /*0f10*/  IMAD R3, R4, R27, R3 ;  /* 0x0000001b04037224 */ /* 0x008fe400078e0203 */
[----:B------:R-:W-:Y:S02]  /*0f20*/  IMAD.MOV.U32 R5, RZ, RZ, 0x1 ;  /* 0x00000001ff057424 */ /* 0x000fe400078e00ff */
[----:B------:R-:W-:-:S03]  /*0f30*/  IMAD R4, R0, R15, R6 ;  /* 0x0000000f00047224 */ /* 0x000fc600078e0206 */
[----:B------:R-:W-:Y:S02]  /*0f40*/  PRMT R0, R5, 0x7610, R0 ;  /* 0x0000761005007816 */ /* 0x000fe40000000000 */
[----:B------:R-:W-:Y:S02]  /*0f50*/  SEL R52, R4, R3, !P1 ;  /* 0x0000000304347207 */ /* 0x000fe40004800000 */
[----:B------:R-:W-:-:S07]  /*0f60*/  SEL R51, R3, R4, !P1 ;  /* 0x0000000403337207 */ /* 0x000fce0004800000 */
.L_x_9:
[----:B------:R-:W-:-:S08]  /*0f70*/  NOP ;  /* 0x0000000000007918 */ /* 0x000fd00000000000 */
[----:B------:R-:W0:Y:S02]  /*0f80*/  USETMAXREG.TRY_ALLOC.CTAPOOL UP0, 0xe8 ;  /* 0x000000e8000079c8 */ /* 0x000e240008000600 */
[----:B0-----:R-:W-:-:S13]  /*0f90*/  PLOP3.LUT P0, PT, PT, PT, UP0, 0x80, 0x0 ;  /* 0x000000000000781c */ /* 0x001fda0003f0f008 */
[----:B------:R-:W-:Y:S05]  /*0fa0*/  @!P0 BRA `(.L_x_9) ;  /* 0xfffffffc00f08947 */ /* 0x000fea000383ffff */
[----:B------:R-:W-:Y:S01]  /*0fb0*/  ULDC.64 UR4, c[0x0][0x598] ;  /* 0x0001660000047ab9 */ /* 0x000fe20000000a00 */
[----:B------:R-:W-:Y:S01]  /*0fc0*/  ULDC.64 UR36, c[0x0][0x208] ;  /* 0x0000820000247ab9 */ /* 0x000fe20000000a00 */
[----:B------:R-:W-:-:S04]  /*0fd0*/  ISETP.NE.U32.AND P0, PT, RZ, UR4, PT ;  /* 0x00000004ff007c0c */ /* 0x000fc8000bf05070 */
[----:B------:R-:W-:-:S13]  /*0fe0*/  ISETP.NE.AND.EX P0, PT, RZ, UR5, PT, P0 ;  /* 0x00000005ff007c0c */ /* 0x000fda000bf05300 */
[----:B------:R-:W-:Y:S05]  /*0ff0*/  @!P0 BRA `(.L_x_12) ;  /* 0x00000000001c8947 */ /* 0x000fea0003800000 */
[----:B------:R-:W0:Y:S02]  /*1000*/  LDC.64 R4, c[0x0][0x598] ;  /* 0x00016600ff047b82 */ /* 0x000e240000000a00 */
[----:B0-----:R-:W2:Y:S02]  /*1010*/  LDG.E.64 R4, desc[UR36][R4.64] ;  /* 0x0000002404047981 */ /* 0x001ea4000c1e1b00 */
[----:B--2---:R-:W-:-:S04]  /*1020*/  ISETP.NE.U32.AND P0, PT, R4, RZ, PT ;  /* 0x000000ff0400720c */ /* 0x004fc80003f05070 */
[----:B------:R-:W-:-:S13]  /*1030*/  ISETP.NE.AND.EX P0, PT, R5, RZ, PT, P0 ;  /* 0x000000ff0500720c */ /* 0x000fda0003f05300 */
[----:B------:R-:W-:Y:S05]  /*1040*/  @!P0 BRA `(.L_x_12) ;  /* 0x0000000000088947 */ /* 0x000fea0003800000 */
[----:B------:R0:W5:Y:S01]  /*1050*/  LD.E R48, desc[UR36][R4.64] ;  /* 0x0000002404307980 */ /* 0x000162000c101900 */
[----:B------:R-:W-:Y:S05]  /*1060*/  BRA `(.L_x_13) ;  /* 0x0000000000247947 */ /* 0x000fea0003800000 */
.L_x_12:
[----:B------:R-:W-:Y:S02]  /*1070*/  ULDC.64 UR4, c[0x0][0x588] ;  /* 0x0001620000047ab9 */ /* 0x000fe40000000a00 */
[----:B------:R-:W-:-:S04]  /*1080*/  ISETP.NE.U32.AND P0, PT, RZ, UR4, PT ;  /* 0x00000004ff007c0c */ /* 0x000fc8000bf05070 */
[----:B------:R-:W-:-:S13]  /*1090*/  ISETP.NE.AND.EX P0, PT, RZ, UR5, PT, P0 ;  /* 0x00000005ff007c0c */ /* 0x000fda000bf05300 */
[----:B------:R-:W-:Y:S05]  /*10a0*/  @!P0 BRA `(.L_x_14) ;  /* 0x00000000000c8947 */ /* 0x000fea0003800000 */
[----:B------:R-:W0:Y:S02]  /*10b0*/  LDC.64 R48, c[0x0][0x588] ;  /* 0x00016200ff307b82 */ /* 0x000e240000000a00 */
[----:B0-----:R1:W5:Y:S01]  /*10c0*/  LDG.E R48, desc[UR36][R48.64] ;  /* 0x0000002430307981 */ /* 0x001362000c1e1900 */
[----:B------:R-:W-:Y:S05]  /*10d0*/  BRA `(.L_x_13) ;  /* 0x0000000000087947 */ /* 0x000fea0003800000 */
.L_x_14:
[----:B------:R-:W-:Y:S02]  /*10e0*/  ULDC UR4, c[0x0][0x580] ;  /* 0x0001600000047ab9 */ /* 0x000fe40000000800 */
[----:B------:R-:W-:-:S07]  /*10f0*/  IMAD.U32 R48, RZ, RZ, UR4 ;  /* 0x00000004ff307e24 */ /* 0x000fce000f8e00ff */
.L_x_13:
[----:B------:R-:W-:Y:S02]  /*1100*/  ULDC.64 UR4, c[0x0][0x5a0] ;  /* 0x0001680000047ab9 */ /* 0x000fe40000000a00 */
[----:B------:R-:W-:-:S04]  /*1110*/  ISETP.NE.U32.AND P0, PT, RZ, UR4, PT ;  /* 0x00000004ff007c0c */ /* 0x000fc8000bf05070 */
[----:B------:R-:W-:-:S13]  /*1120*/  ISETP.NE.AND.EX P0, PT, RZ, UR5, PT, P0 ;  /* 0x00000005ff007c0c */ /* 0x000fda000bf05300 */
[----:B------:R-:W-:Y:S05]  /*1130*/  @!P0 BRA `(.L_x_15) ;  /* 0x00000000001c8947 */ /* 0x000fea0003800000 */
[----:B0-----:R-:W0:Y:S02]  /*1140*/  LDC.64 R4, c[0x0][0x5a0] ;  /* 0x00016800ff047b82 */ /* 0x001e240000000a00 */
[----:B0-----:R-:W2:Y:S02]  /*1150*/  LDG.E.64 R4, desc[UR36][R4.64] ;  /* 0x0000002404047981 */ /* 0x001ea4000c1e1b00 */
[----:B--2---:R-:W-:-:S04]  /*1160*/  ISETP.NE.U32.AND P0, PT, R4, RZ, PT ;  /* 0x000000ff0400720c */ /* 0x004fc80003f05070 */
[----:B------:R-:W-:-:S13]  /*1170*/  ISETP.NE.AND.EX P0, PT, R5, RZ, PT, P0 ;  /* 0x000000ff0500720c */ /* 0x000fda0003f05300 */
[----:B------:R-:W-:Y:S05]  /*1180*/  @!P0 BRA `(.L_x_15) ;  /* 0x0000000000088947 */ /* 0x000fea0003800000 */
[----:B-1----:R0:W5:Y:S01]  /*1190*/  LD.E R49, desc[UR36][R4.64] ;  /* 0x0000002404317980 */ /* 0x002162000c101900 */
[----:B------:R-:W-:Y:S05]  /*11a0*/  BRA `(.L_x_16) ;  /* 0x0000000000247947 */ /* 0x000fea0003800000 */
.L_x_15:
[----:B------:R-:W-:Y:S02]  /*11b0*/  ULDC.64 UR4, c[0x0][0x590] ;  /* 0x0001640000047ab9 */ /* 0x000fe40000000a00 */
[----:B------:R-:W-:-:S04]  /*11c0*/  ISETP.NE.U32.AND P0, PT, RZ, UR4, PT ;  /* 0x00000004ff007c0c */ /* 0x000fc8000bf05070 */
[----:B------:R-:W-:-:S13]  /*11d0*/  ISETP.NE.AND.EX P0, PT, RZ, UR5, PT, P0 ;  /* 0x00000005ff007c0c */ /* 0x000fda000bf05300 */
[----:B------:R-:W-:Y:S05]  /*11e0*/  @!P0 BRA `(.L_x_17) ;  /* 0x00000000000c8947 */ /* 0x000fea0003800000 */
[----:B0-----:R-:W1:Y:S02]  /*11f0*/  LDC.64 R4, c[0x0][0x590] ;  /* 0x00016400ff047b82 */ /* 0x001e640000000a00 */
[----:B-1----:R1:W5:Y:S01]  /*1200*/  LDG.E R49, desc[UR36][R4.64] ;  /* 0x0000002404317981 */ /* 0x002362000c1e1900 */
[----:B------:R-:W-:Y:S05]  /*1210*/  BRA `(.L_x_16) ;  /* 0x0000000000087947 */ /* 0x000fea0003800000 */
.L_x_17:
[----:B------:R-:W-:Y:S02]  /*1220*/  ULDC UR4, c[0x0][0x584] ;  /* 0x0001610000047ab9 */ /* 0x000fe40000000800 */
[----:B-1----:R-:W-:-:S07]  /*1230*/  IMAD.U32 R49, RZ, RZ, UR4 ;  /* 0x00000004ff317e24 */ /* 0x002fce000f8e00ff */
.L_x_16:
[----:B------:R-:W-:-:S13]  /*1240*/  LOP3.LUT P0, RZ, R0, 0xff, RZ, 0xc0, !PT ;  /* 0x000000ff00ff7812 */ /* 0x000fda000780c0ff */
[----:B------:R-:W-:Y:S05]  /*1250*/  @!P0 EXIT ;  /* 0x000000000000894d */ /* 0x000fea0003800000 */
[----:B------:R-:W-:Y:S01]  /*1260*/  ULDC UR4, c[0x0][0x28c] ;  /* 0x0000a30000047ab9 */ /* 0x000fe20000000800 */
[----:B------:R-:W-:Y:S01]  /*1270*/  UMOV UR38, URZ ;  /* 0x0000003f00267c82 */ /* 0x000fe20008000000 */
[----:B------:R-:W-:Y:S01]  /*1280*/  UIADD3 UR4, UR4, 0x7f, URZ ;  /* 0x0000007f04047890 */ /* 0x000fe2000fffe03f */
[----:B------:R-:W-:-:S03]  /*1290*/  UMOV UR39, URZ ;  /* 0x0000003f00277c82 */ /* 0x000fc60008000000 */
[----:B------:R-:W-:-:S04]  /*12a0*/  USHF.R.S32.HI UR5, URZ, 0x1f, UR4 ;  /* 0x0000001f3f057899 */ /* 0x000fc80008011404 */
[----:B------:R-:W-:-:S04]  /*12b0*/  ULEA.HI UR5, UR5, UR4, URZ, 0x7 ;  /* 0x0000000405057291 */ /* 0x000fc8000f8f383f */
[----:B------:R-:W-:-:S12]  /*12c0*/  USHF.R.S32.HI UR40, URZ, 0x7, UR5 ;  /* 0x000000073f287899 */ /* 0x000fd80008011405 */
.L_x_89:
[----:B------:R-:W-:Y:S01]  /*12d0*/  LOP3.LUT R0, R18, 0x80, RZ, 0xc0, !PT ;  /* 0x0000008012007812 */ /* 0x000fe200078ec0ff */
[----:B------:R-:W2:Y:S01]  /*12e0*/  S2UR UR7, SR_CgaCtaId ;  /* 0x00000000000779c3 */ /* 0x000ea20000008800 */
[----:B------:R-:W-:Y:S02]  /*12f0*/  UMOV UR6, 0x400 ;  /* 0x0000040000067882 */ /* 0x000fe40000000000 */
[----:B------:R-:W-:-:S06]  /*1300*/  SHF.R.U32.HI R0, RZ, 0x7, R0 ;  /* 0x00000007ff007819 */ /* 0x000fcc0000011600 */
[----:B------:R-:W3:Y:S01]  /*1310*/  SHFL.IDX PT, R0, R0, RZ, 0x1f ;  /* 0x00001fff00007589 */ /* 0x000ee200000e0000 */
[----:B--2---:R-:W-:Y:S01]  /*1320*/  ULEA UR6, UR7, UR6, 0x18 ;  /* 0x0000000607067291 */ /* 0x004fe2000f8ec03f */
[----:B---3--:R-:W-:-:S13]  /*1330*/  R2UR UR4, R0 ;  /* 0x00000000000472ca */ /* 0x008fda00000e0000 */
[----:B------:R-:W-:-:S04]  /*1340*/  ULEA.HI UR5, UR4, UR4, URZ, 0x1 ;  /* 0x0000000404057291 */ /* 0x000fc8000f8f083f */
[----:B------:R-:W-:-:S04]  /*1350*/  ULOP3.LUT UR5, UR5, 0x7fffe, URZ, 0xc0, !UPT ;  /* 0x0007fffe05057892 */ /* 0x000fc8000f8ec03f */
[----:B------:R-:W-:-:S03]  /*1360*/  UIADD3 UR5, UR4, -UR5, URZ ;  /* 0x8000000504057290 */ /* 0x000fc6000fffe03f */
[----:B------:R-:W-:Y:S01]  /*1370*/  ULDC UR4, c[0x0][0x28c] ;  /* 0x0000a30000047ab9 */ /* 0x000fe20000000800 */
[----:B------:R-:W-:Y:S01]  /*1380*/  ULEA UR5, UR5, UR6, 0xd ;  /* 0x0000000605057291 */ /* 0x000fe2000f8e683f */
[----:B------:R-:W-:-:S03]  /*1390*/  ISETP.LT.AND P0, PT, RZ, UR4, PT ;  /* 0x00000004ff007c0c */ /* 0x000fc6000bf01270 */
[----:B------:R-:W-:-:S04]  /*13a0*/  UIADD3 UR5, UR5, 0x180, URZ ;  /* 0x0000018005057890 */ /* 0x000fc8000fffe03f */
[----:B------:R-:W-:-:S04]  /*13b0*/  USHF.R.U32.HI UR5, URZ, 0x4, UR5 ;  /* 0x000000043f057899 */ /* 0x000fc80008011605 */
[----:B------:R-:W-:Y:S02]  /*13c0*/  ULOP3.LUT UR41, UR5, 0x3fff, URZ, 0xc0, !UPT ;  /* 0x00003fff05297892 */ /* 0x000fe4000f8ec03f */
[----:B0---4-:R-:W-:Y:S10]  /*13d0*/  @P0 BRA `(.L_x_18) ;  /* 0x0000000000400947 */ /* 0x011ff40003800000 */
[----:B------:R-:W-:Y:S01]  /*13e0*/  MOV R0, 0x0 ;  /* 0x0000000000007802 */ /* 0x000fe20000000f00 */
[----:B------:R-:W-:Y:S01]  /*13f0*/  ULDC.64 UR4, c[0x4][0x68] ;  /* 0x01001a0000047ab9 */ /* 0x000fe20000000a00 */
[----:B------:R-:W-:Y:S01]  /*1400*/  ULDC.64 UR6, c[0x4][0x8] ;  /* 0x0100020000067ab9 */ /* 0x000fe20000000a00 */
[----:B01----:R-:W-:Y:S01]  /*1410*/  IMAD.U32 R4, RZ, RZ, UR4 ;  /* 0x00000004ff047e24 */ /* 0x003fe2000f8e00ff */
[----:B------:R0:W1:Y:S01]  /*1420*/  LDC.64 R14, c[0x4][R0] ;  /* 0x01000000000e7b82 */ /* 0x0000620000000a00 */
[----:B------:R-:W-:Y:S01]  /*1430*/  IMAD.U32 R5, RZ, RZ, UR5 ;  /* 0x00000005ff057e24 */ /* 0x000fe2000f8e00ff */
[----:B------:R-:W-:Y:S01]  /*1440*/  ULDC.64 UR4, c[0x4][0x70] ;  /* 0x01001c0000047ab9 */ /* 0x000fe20000000a00 */
[----:B------:R-:W-:Y:S02]  /*1450*/  IMAD.U32 R10, RZ, RZ, UR6 ;  /* 0x00000006ff0a7e24 */ /* 0x000fe4000f8e00ff */
[----:B------:R-:W-:Y:S02]  /*1460*/  IMAD.U32 R6, RZ, RZ, UR4 ;  /* 0x00000004ff067e24 */ /* 0x000fe4000f8e00ff */
[----:B------:R-:W-:-:S02]  /*1470*/  IMAD.U32 R7, RZ, RZ, UR5 ;  /* 0x00000005ff077e24 */ /* 0x000fc4000f8e00ff */
[----:B------:R-:W-:Y:S02]  /*1480*/  IMAD.U32 R11, RZ, RZ, UR7 ;  /* 0x00000007ff0b7e24 */ /* 0x000fe4000f8e00ff */
[----:B------:R-:W-:Y:S02]  /*1490*/  IMAD.MOV.U32 R8, RZ, RZ, 0x1e1 ;  /* 0x000001e1ff087424 */ /* 0x000fe400078e00ff */
[----:B------:R-:W-:Y:S02]  /*14a0*/  IMAD.MOV.U32 R12, RZ, RZ, 0x1 ;  /* 0x00000001ff0c7424 */ /* 0x000fe400078e00ff */
[----:B0-----:R-:W-:-:S07]  /*14b0*/  IMAD.MOV.U32 R13, RZ, RZ, RZ ;  /* 0x000000ffff0d7224 */ /* 0x001fce00078e00ff */
[----:B------:R-:W-:-:S07]  /*14c0*/  LEPC R20, `(.L_x_18) ;  /* 0x000000001014794e */ /* 0x000fce0000000000 */
[----:B-1---5:R-:W-:Y:S05]  /*14d0*/  CALL.ABS.NOINC R14 ;  /* 0x000000000e007343 */ /* 0x022fea0003c00000 */
.L_x_18:
[----:B------:R-:W-:-:S04]  /*14e0*/  LOP3.LUT R0, R19, 0x1, RZ, 0xfc, !PT ;  /* 0x0000000113007812 */ /* 0x000fc800078efcff */
[----:B------:R-:W-:-:S13]  /*14f0*/  ISETP.NE.AND P0, PT, R0, 0x3, PT ;  /* 0x000000030000780c */ /* 0x000fda0003f05270 */
[----:B------:R-:W-:Y:S05]  /*1500*/  @!P0 BRA `(.L_x_19) ;  /* 0x0000000000048947 */ /* 0x000fea0003800000 */
[----:B------:R-:W-:Y:S01]  /*1510*/  BPT.TRAP 0x1 ;  /* 0x000000040000795c */ /* 0x000fe20000300000 */
.L_x_19:
[----:B------:R-:W2:Y:S01]  /*1520*/  S2UR UR5, SR_CgaCtaId ;  /* 0x00000000000579c3 */ /* 0x000ea20000008800 */
[----:B------:R-:W-:Y:S01]  /*1530*/  UMOV UR4, 0x400 ;  /* 0x0000040000047882 */ /* 0x000fe20000000000 */
[----:B------:R-:W-:Y:S02]  /*1540*/  IMAD.U32 R0, RZ, RZ, UR38 ;  /* 0x00000026ff007e24 */ /* 0x000fe4000f8e00ff */
[----:B------:R-:W-:-:S03]  /*1550*/  IMAD.U32 R3, RZ, RZ, UR39 ;  /* 0x00000027ff037e24 */ /* 0x000fc6000f8e00ff */
[----:B------:R-:W-:Y:S01]  /*1560*/  SHF.L.U32 R0, R0, 0x1f, RZ ;  /* 0x0000001f00007819 */ /* 0x000fe200000006ff */
[----:B--2---:R-:W-:-:S06]  /*1570*/  ULEA UR4, UR5, UR4, 0x18 ;  /* 0x0000000405047291 */ /* 0x004fcc000f8ec03f */
[----:B------:R-:W-:-:S04]  /*1580*/  IMAD.U32 R6, RZ, RZ, UR4 ;  /* 0x00000004ff067e24 */ /* 0x000fc8000f8e00ff */
[----:B------:R-:W-:-:S04]  /*1590*/  IMAD R3, R3, 0x8, R6 ;  /* 0x0000000803037824 */ /* 0x000fc800078e0206 */
[----:B------:R2:W3:Y:S01]  /*15a0*/  SYNCS.PHASECHK.TRANS64.TRYWAIT P1, [R3+URZ], R0 ;  /* 0x00000000030075a7 */ /* 0x0004e2000802017f */
[----:B------:R-:W-:Y:S05]  /*15b0*/  @!P0 BRA `(.L_x_20) ;  /* 0x0000000000048947 */ /* 0x000fea0003800000 */
[----:B------:R-:W-:Y:S01]  /*15c0*/  BPT.TRAP 0x1 ;  /* 0x000000040000795c */ /* 0x000fe20000300000 */
.L_x_20:
[----:B---3--:R-:W-:Y:S05]  /*15d0*/  @P1 BRA `(.L_x_21) ;  /* 0x0000000000081947 */ /* 0x008fea0003800000 */
[----:B------:R-:W3:Y:S02]  /*15e0*/  SYNCS.PHASECHK.TRANS64.TRYWAIT P1, [R3+URZ], R0 ;  /* 0x00000000030075a7 */ /* 0x000ee4000802017f */
[----:B---3--:R-:W-:Y:S05]  /*15f0*/  @!P1 BRA `(.L_x_22) ;  /* 0x0000004400b89947 */ /* 0x008fea0003800000 */
.L_x_21:
[----:B------:R-:W-:-:S04]  /*1600*/  UISETP.LT.AND UP0, UPT, UR40, 0x1, UPT ;  /* 0x000000012800788c */ /* 0x000fc8000bf01270 */
[----:B------:R-:W-:-:S06]  /*1610*/  USEL UR4, UR40, 0x1, UP0 ;  /* 0x0000000128047887 */ /* 0x000fcc0008000000 */
[----:B--23--:R-:W-:Y:S01]  /*1620*/  IMAD.U32 R0, RZ, RZ, UR4 ;  /* 0x00000004ff007e24 */ /* 0x00cfe2000f8e00ff */
[----:B------:R-:W-:Y:S05]  /*1630*/  WARPSYNC.ALL ;  /* 0x0000000000007948 */ /* 0x000fea0003800000 */
[----:B------:R-:W-:-:S04]  /*1640*/  IADD3 R0, -R0, UR40, RZ ;  /* 0x0000002800007c10 */ /* 0x000fc8000fffe1ff */
[----:B------:R-:W-:Y:S02]  /*1650*/  ISETP.GE.AND P1, PT, R0, 0x1, PT ;  /* 0x000000010000780c */ /* 0x000fe40003f26270 */
[----:B------:R-:W-:Y:S01]  /*1660*/  R2UR UR4, R6 ;  /* 0x00000000060472ca */ /* 0x000fe200000e0000 */
[----:B------:R-:W-:Y:S01]  /*1670*/  WARPGROUP.ARRIVE ;  /* 0x00000000000079c5 */ /* 0x000fe20000000000 */
[----:B------:R-:W-:Y:S01]  /*1680*/  UMOV UR9, 0x40000040 ;  /* 0x4000004000097882 */ /* 0x000fe20000000000 */
[----:B------:R-:W-:-:S10]  /*1690*/  UMOV UR11, 0x40000040 ;  /* 0x40000040000b7882 */ /* 0x000fd40000000000 */
[----:B------:R-:W-:-:S04]  /*16a0*/  UIADD3 UR4, UR4, 0x28180, URZ ;  /* 0x0002818004047890 */ /* 0x000fc8000fffe03f */
[----:B------:R-:W-:-:S04]  /*16b0*/  USHF.R.U32.HI UR4, URZ, 0x4, UR4 ;  /* 0x000000043f047899 */ /* 0x000fc80008011604 */
[----:B------:R-:W-:Y:S02]  /*16c0*/  ULOP3.LUT UR5, UR4, 0x3fff, URZ, 0xc0, !UPT ;  /* 0x00003fff04057892 */ /* 0x000fe4000f8ec03f */
[----:B------:R-:W-:Y:S02]  /*16d0*/  ULOP3.LUT UR4, UR41, 0x10000, URZ, 0xfc, !UPT ;  /* 0x0001000029047892 */ /* 0x000fe4000f8efc3f */
[----:B------:R-:W-:Y:S02]  /*16e0*/  ULOP3.LUT UR5, UR5, 0x10000, URZ, 0xfc, !UPT ;  /* 0x0001000005057892 */ /* 0x000fe4000f8efc3f */
[----:B------:R-:W-:Y:S02]  /*16f0*/  ULEA UR7, UR39, UR4, 0xa ;  /* 0x0000000427077291 */ /* 0x000fe4000f8e503f */
[----:B------:R-:W-:-:S04]  /*1700*/  UIMAD UR6, UR39, 0x180, UR5 ;  /* 0x00000180270678a4 */ /* 0x000fc8000f8e0205 */
[----:B------:R-:W-:Y:S01]  /*1710*/  UIADD3 UR12, UR6, 0x80, URZ ;  /* 0x00000080060c7890 */ /* 0x000fe2000fffe03f */
[----:B------:R-:W-:Y:S02]  /*1720*/  UMOV UR8, UR7 ;  /* 0x0000000700087c82 */ /* 0x000fe40008000000 */
[----:B------:R-:W-:Y:S01]  /*1730*/  UMOV UR10, UR6 ;  /* 0x00000006000a7c82 */ /* 0x000fe20008000000 */
[----:B------:R-:W-:Y:S01]  /*1740*/  UIADD3 UR13, UR6, 0x100, URZ ;  /* 0x00000100060d7890 */ /* 0x000fe2000fffe03f */
[----:B------:R-:W-:Y:S01]  /*1750*/  IGMMA.64x16x32.S8.S8 R40, gdesc[UR8], RZ, !UPT, gsb0 ;  /* 0x00600000082879f1 */ /* 0x000fe2000c0410ff */
[----:B------:R-:W-:Y:S01]  /*1760*/  UMOV UR11, 0x40000040 ;  /* 0x40000040000b7882 */ /* 0x000fe20000000000 */
[----:B------:R-:W-:Y:S01]  /*1770*/  UMOV UR10, UR12 ;  /* 0x0000000c000a7c82 */ /* 0x000fe20008000000 */
[----:B------:R-:W-:Y:S01]  /*1780*/  UIADD3 UR12, UR6, 0x82, URZ ;  /* 0x00000082060c7890 */ /* 0x000fe2000fffe03f */
[----:B------:R-:W-:Y:S02]  /*1790*/  WARPGROUP.DEPBAR.LE gsb0, 0x0 ;  /* 0x00008000000079c5 */ /* 0x000fe40000010000 */
[----:B------:R-:W-:-:S06]  /*17a0*/  WARPGROUP.ARRIVE ;  /* 0x00000000000079c5 */ /* 0x000fcc0000000000 */
[----:B------:R-:W-:Y:S01]  /*17b0*/  IGMMA.64x16x32.S8.S8 R32, gdesc[UR8], RZ, !UPT, gsb0 ;  /* 0x00600000082079f1 */ /* 0x000fe2000c0410ff */
[----:B------:R-:W-:Y:S01]  /*17c0*/  UMOV UR10, UR13 ;  /* 0x0000000d000a7c82 */ /* 0x000fe20008000000 */
[----:B------:R-:W-:Y:S01]  /*17d0*/  UMOV UR11, 0x40000040 ;  /* 0x40000040000b7882 */ /* 0x000fe20000000000 */
[----:B------:R-:W-:Y:S01]  /*17e0*/  UIADD3 UR13, UR6, 0x102, URZ ;  /* 0x00000102060d7890 */ /* 0x000fe2000fffe03f */
[----:B------:R-:W-:Y:S02]  /*17f0*/  WARPGROUP.DEPBAR.LE gsb0, 0x0 ;  /* 0x00008000000079c5 */ /* 0x000fe40000010000 */
[----:B------:R-:W-:-:S06]  /*1800*/  WARPGROUP.ARRIVE ;  /* 0x00000000000079c5 */ /* 0x000fcc0000000000 */
[----:B------:R-:W-:Y:S01]  /*1810*/  IGMMA.64x16x32.S8.S8 R24, gdesc[UR8], RZ, !UPT, gsb0 ;  /* 0x00600000081879f1 */ /* 0x000fe2000c0410ff */
[----:B------:R-:W-:Y:S02]  /*1820*/  UIADD3 UR8, UR7, 0x2, URZ ;  /* 0x0000000207087890 */ /* 0x000fe4000fffe03f */
[----:B------:R-:W-:Y:S01]  /*1830*/  UIADD3 UR10, UR6, 0x2, URZ ;  /* 0x00000002060a7890 */ /* 0x000fe2000fffe03f */
[----:B------:R-:W-:Y:S01]  /*1840*/  UMOV UR9, 0x40000040 ;  /* 0x4000004000097882 */ /* 0x000fe20000000000 */
[----:B------:R-:W-:Y:S01]  /*1850*/  UMOV UR11, 0x40000040 ;  /* 0x40000040000b7882 */ /* 0x000fe20000000000 */
[----:B------:R-:W-:Y:S02]  /*1860*/  WARPGROUP.DEPBAR.LE gsb0, 0x0 ;  /* 0x00008000000079c5 */ /* 0x000fe40000010000 */
[----:B------:R-:W-:-:S06]  /*1870*/  WARPGROUP.ARRIVE ;  /* 0x00000000000079c5 */ /* 0x000fcc0000000000 */
[----:B------:R-:W-:Y:S01]  /*1880*/  IGMMA.64x16x32.S8.S8 R40, gdesc[UR8], R40, gsb0 ;  /* 0x00600000082879f1 */ /* 0x000fe20008041028 */
[----:B------:R-:W-:Y:S01]  /*1890*/  UMOV UR10, UR12 ;  /* 0x0000000c000a7c82 */ /* 0x000fe20008000000 */
[----:B------:R-:W-:Y:S01]  /*18a0*/  UMOV UR11, 0x40000040 ;  /* 0x40000040000b7882 */ /* 0x000fe20000000000 */
[----:B------:R-:W-:Y:S01]  /*18b0*/  UIADD3 UR12, UR6, 0x84, URZ ;  /* 0x00000084060c7890 */ /* 0x000fe2000fffe03f */
        /* <DEDUP_REMOVED lines=26> */
[----:B------:R-:W-:Y:S02]  /*1a60*/  UIADD3 UR8, UR7, 0x6, URZ ;  /* 0x0000000607087890 */ /* 0x000fe4000fffe03f */
[----:B------:R-:W-:Y:S01]  /*1a70*/  UIADD3 UR10, UR6, 0x6, URZ ;  /* 0x00000006060a7890 */ /* 0x000fe2000fffe03f */
[----:B------:R-:W-:Y:S01]  /*1a80*/  UMOV UR9, 0x40000040 ;  /* 0x4000004000097882 */ /* 0x000fe20000000000 */
[----:B------:R-:W-:Y:S01]  /*1a90*/  UMOV UR11, 0x40000040 ;  /* 0x40000040000b7882 */ /* 0x000fe20000000000 */
[----:B------:R-:W-:Y:S02]  /*1aa0*/  UIADD3 UR7, UR6, 0x86, URZ ;  /* 0x0000008606077890 */ /* 0x000fe4000fffe03f */
[----:B------:R-:W-:Y:S01]  /*1ab0*/  UIADD3 UR6, UR6, 0x106, URZ ;  /* 0x0000010606067890 */ /* 0x000fe2000fffe03f */
        /* <DEDUP_REMOVED lines=12> */
[----:B------:R-:W-:Y:S03]  /*1b80*/  IGMMA.64x16x32.S8.S8 R24, gdesc[UR8], R24, gsb0 ;  /* 0x00600000081879f1 */ /* 0x000fe60008041018 */
[----:B------:R-:W-:Y:S02]  /*1b90*/  WARPGROUP.DEPBAR.LE gsb0, 0x0 ;  /* 0x00008000000079c5 */ /* 0x000fe40000010000 */
[----:B------:R-:W-:Y:S05]  /*1ba0*/  @!P1 BRA `(.L_x_23) ;  /* 0x0000000400e89947 */ /* 0x000fea0003800000 */
[----:B------:R-:W-:Y:S02]  /*1bb0*/  UIADD3 UR6, UR39, 0x1, URZ ;  /* 0x0000000127067890 */ /* 0x000fe4000fffe03f */
[----:B------:R-:W-:Y:S02]  /*1bc0*/  IMAD.U32 R3, RZ, RZ, UR39 ;  /* 0x00000027ff037e24 */ /* 0x000fe4000f8e00ff */
[----:B------:R-:W-:-:S04]  /*1bd0*/  UISETP.NE.AND UP0, UPT, UR6, 0xa, UPT ;  /* 0x0000000a0600788c */ /* 0x000fc8000bf05270 */
[----:B------:R-:W-:Y:S02]  /*1be0*/  USEL UR7, URZ, 0x1, UP0 ;  /* 0x000000013f077887 */ /* 0x000fe40008000000 */
[----:B------:R-:W-:Y:S02]  /*1bf0*/  USEL UR6, UR6, URZ, UP0 ;  /* 0x0000003f06067287 */ /* 0x000fe40008000000 */
[----:B------:R-:W-:-:S06]  /*1c00*/  ULOP3.LUT UR7, UR38, UR7, URZ, 0x3c, !UPT ;  /* 0x0000000726077292 */ /* 0x000fcc000f8e3c3f */
[----:B------:R-:W-:-:S07]  /*1c10*/  IMAD.U32 R7, RZ, RZ, UR7 ;  /* 0x00000007ff077e24 */ /* 0x000fce000f8e00ff */
.L_x_30:
[----:B------:R-:W-:Y:S05]  /*1c20*/  @!P0 BRA `(.L_x_24) ;  /* 0x0000000000048947 */ /* 0x000fea0003800000 */
[----:B------:R-:W-:Y:S01]  /*1c30*/  BPT.TRAP 0x1 ;  /* 0x000000040000795c */ /* 0x000fe20000300000 */
.L_x_24:
[----:B------:R-:W2:Y:S01]  /*1c40*/  S2UR UR8, SR_CgaCtaId ;  /* 0x00000000000879c3 */ /* 0x000ea20000008800 */
[----:B------:R-:W-:Y:S01]  /*1c50*/  UMOV UR7, 0x400 ;  /* 0x0000040000077882 */ /* 0x000fe20000000000 */
[----:B01----:R-:W-:Y:S01]  /*1c60*/  IMAD.U32 R5, RZ, RZ, UR6 ;  /* 0x00000006ff057e24 */ /* 0x003fe2000f8e00ff */
[----:B------:R-:W-:Y:S01]  /*1c70*/  SHF.L.U32 R4, R7, 0x1f, RZ ;  /* 0x0000001f07047819 */ /* 0x000fe200000006ff */
[----:B--2---:R-:W-:-:S06]  /*1c80*/  ULEA UR7, UR8, UR7, 0x18 ;  /* 0x0000000708077291 */ /* 0x004fcc000f8ec03f */
[----:B------:R-:W-:-:S04]  /*1c90*/  IMAD.U32 R6, RZ, RZ, UR7 ;  /* 0x00000007ff067e24 */ /* 0x000fc8000f8e00ff */
[----:B------:R-:W-:-:S04]  /*1ca0*/  IMAD R5, R5, 0x8, R6 ;  /* 0x0000000805057824 */ /* 0x000fc800078e0206 */
[----:B------:R0:W1:Y:S01]  /*1cb0*/  SYNCS.PHASECHK.TRANS64.TRYWAIT P1, [R5+URZ], R4 ;  /* 0x00000004050075a7 */ /* 0x000062000802017f */
[----:B------:R-:W-:Y:S05]  /*1cc0*/  @!P0 BRA `(.L_x_25) ;  /* 0x0000000000048947 */ /* 0x000fea0003800000 */
[----:B------:R-:W-:Y:S01]  /*1cd0*/  BPT.TRAP 0x1 ;  /* 0x000000040000795c */ /* 0x000fe20000300000 */
.L_x_25:
[----:B-1----:R-:W-:Y:S05]  /*1ce0*/  @P1 BRA `(.L_x_26) ;  /* 0x0000000000081947 */ /* 0x002fea0003800000 */
[----:B------:R-:W1:Y:S02]  /*1cf0*/  SYNCS.PHASECHK.TRANS64.TRYWAIT P1, [R5+URZ], R4 ;  /* 0x00000004050075a7 */ /* 0x000e64000802017f */
[----:B-1----:R-:W-:Y:S05]  /*1d00*/  @!P1 BRA `(.L_x_27) ;  /* 0x0000004000089947 */ /* 0x002fea0003800000 */
.L_x_26:
[----:B------:R-:W-:Y:S01]  /*1d10*/  ULEA UR7, UR6, UR4, 0xa ;  /* 0x0000000406077291 */ /* 0x000fe2000f8e503f */
[----:B------:R-:W-:Y:S01]  /*1d20*/  WARPGROUP.ARRIVE ;  /* 0x00000000000079c5 */ /* 0x000fe20000000000 */
[----:B------:R-:W-:Y:S01]  /*1d30*/  UIMAD UR8, UR6, 0x180, UR5 ;  /* 0x00000180060878a4 */ /* 0x000fe2000f8e0205 */
[----:B------:R-:W-:Y:S01]  /*1d40*/  UMOV UR13, 0x40000040 ;  /* 0x40000040000d7882 */ /* 0x000fe20000000000 */
[----:B------:R-:W-:Y:S02]  /*1d50*/  UMOV UR15, 0x40000040 ;  /* 0x40000040000f7882 */ /* 0x000fe40000000000 */
[----:B------:R-:W-:Y:S01]  /*1d60*/  UIADD3 UR9, UR8, 0x80, URZ ;  /* 0x0000008008097890 */ /* 0x000fe2000fffe03f */
[----:B------:R-:W-:Y:S02]  /*1d70*/  UMOV UR12, UR7 ;  /* 0x00000007000c7c82 */ /* 0x000fe40008000000 */
[----:B------:R-:W-:Y:S01]  /*1d80*/  UMOV UR14, UR8 ;  /* 0x00000008000e7c82 */ /* 0x000fe20008000000 */
[----:B------:R-:W-:Y:S01]  /*1d90*/  UIADD3 UR10, UR8, 0x100, URZ ;  /* 0x00000100080a7890 */ /* 0x000fe2000fffe03f */
[----:B------:R-:W-:Y:S01]  /*1da0*/  IGMMA.64x16x32.S8.S8 R40, gdesc[UR12], R40, gsb0 ;  /* 0x006000000c2879f1 */ /* 0x000fe20008041028 */
[----:B------:R-:W-:Y:S01]  /*1db0*/  UMOV UR15, 0x40000040 ;  /* 0x40000040000f7882 */ /* 0x000fe20000000000 */
[----:B------:R-:W-:Y:S01]  /*1dc0*/  UMOV UR14, UR9 ;  /* 0x00000009000e7c82 */ /* 0x000fe20008000000 */
[----:B------:R-:W-:Y:S01]  /*1dd0*/  UIADD3 UR9, UR8, 0x82, URZ ;  /* 0x0000008208097890 */ /* 0x000fe2000fffe03f */
[----:B------:R-:W-:Y:S01]  /*1de0*/  UMOV UR11, 0x40000040 ;  /* 0x40000040000b7882 */ /* 0x000fe20000000000 */
[----:B------:R-:W-:-:S02]  /*1df0*/  WARPGROUP.DEPBAR.LE gsb0, 0x0 ;  /* 0x00008000000079c5 */ /* 0x000fc40000010000 */
        /* <DEDUP_REMOVED lines=31> */
[----:B------:R-:W-:Y:S01]  /*1ff0*/  UIADD3 UR7, UR7, 0x6, URZ ;  /* 0x0000000607077890 */ /* 0x000fe2000fffe03f */
[----:B------:R-:W-:Y:S02]  /*2000*/  WARPGROUP.DEPBAR.LE gsb0, 0x0 ;  /* 0x00008000000079c5 */ /* 0x000fe40000010000 */
[----:B------:R-:W-:-:S06]  /*2010*/  WARPGROUP.ARRIVE ;  /* 0x00000000000079c5 */ /* 0x000fcc0000000000 */
[----:B------:R-:W-:Y:S01]  /*2020*/  IGMMA.64x16x32.S8.S8 R40, gdesc[UR12], R40, gsb0 ;  /* 0x006000000c2879f1 */ /* 0x000fe20008041028 */
[----:B------:R-:W-:Y:S01]  /*2030*/  UMOV UR14, UR9 ;  /* 0x00000009000e7c82 */ /* 0x000fe20008000000 */
        /* <DEDUP_REMOVED lines=12> */
[----:B------:R-:W-:-:S03]  /*2100*/  UIADD3 UR13, UR8, 0x106, URZ ;  /* 0x00000106080d7890 */ /* 0x000fc6000fffe03f */
[----:B------:R-:W-:Y:S01]  /*2110*/  UMOV UR8, UR7 ;  /* 0x0000000700087c82 */ /* 0x000fe20008000000 */
        /* <DEDUP_REMOVED lines=15> */
[----:B------:R-:W-:Y:S01]  /*2210*/  BPT.TRAP 0x1 ;  /* 0x000000040000795c */ /* 0x000fe20000300000 */
.L_x_28:
[----:B------:R-:W-:-:S13]  /*2220*/  ISETP.NE.AND P1, PT, R23, RZ, PT ;  /* 0x000000ff1700720c */ /* 0x000fda0003f25270 */
[----:B01----:R-:W-:-:S04]  /*2230*/  @P1 IMAD R4, R3, 0x8, R6 ;  /* 0x0000000803041824 */ /* 0x003fc800078e0206 */
[----:B------:R-:W-:-:S05]  /*2240*/  @P1 VIADD R5, R4, 0x50 ;  /* 0x0000005004051836 */ /* 0x000fca0000000000 */
[----:B------:R-:W-:-:S04]  /*2250*/  @P1 PRMT R5, R22, 0x654, R5 ;  /* 0x0000065416051816 */ /* 0x000fc80000000005 */
[----:B------:R0:W-:Y:S01]  /*2260*/  @P1 SYNCS.ARRIVE.TRANS64.RED.A1T0 RZ, [R5+URZ], RZ ;  /* 0x000000ff05ff19a7 */ /* 0x0001e2000810043f */
[----:B------:R-:W-:-:S13]  /*2270*/  ISETP.GT.U32.AND P1, PT, R19, 0x1, PT ;  /* 0x000000011300780c */ /* 0x000fda0003f24070 */
[----:B0-----:R-:W-:Y:S05]  /*2280*/  @P1 BRA `(.L_x_29) ;  /* 0x0000000000041947 */ /* 0x001fea0003800000 */
[----:B------:R-:W-:Y:S01]  /*2290*/  BPT.TRAP 0x1 ;  /* 0x000000040000795c */ /* 0x000fe20000300000 */
.L_x_29:
[----:B------:R-:W-:Y:S01]  /*22a0*/  UIADD3 UR6, UR6, 0x1, URZ ;  /* 0x0000000106067890 */ /* 0x000fe2000fffe03f */
[C---:B------:R-:W-:Y:S01]  /*22b0*/  ISETP.GT.AND P2, PT, R0.reuse, 0x1, PT ;  /* 0x000000010000780c */ /* 0x040fe20003f44270 */
[----:B------:R-:W-:Y:S02]  /*22c0*/  VIADD R3, R3, 0x1 ;  /* 0x0000000103037836 */ /* 0x000fe40000000000 */
[----:B------:R-:W-:Y:S01]  /*22d0*/  UISETP.NE.AND UP0, UPT, UR6, 0xa, UPT ;  /* 0x0000000a0600788c */ /* 0x000fe2000bf05270 */
[----:B------:R-:W-:Y:S02]  /*22e0*/  VIADD R0, R0, 0xffffffff ;  /* 0xffffffff00007836 */ /* 0x000fe40000000000 */
[C---:B------:R-:W-:Y:S01]  /*22f0*/  ISETP.NE.AND P1, PT, R3.reuse, 0xa, PT ;  /* 0x0000000a0300780c */ /* 0x040fe20003f25270 */
[----:B------:R-:W-:Y:S02]  /*2300*/  USEL UR7, URZ, 0x1, UP0 ;  /* 0x000000013f077887 */ /* 0x000fe40008000000 */
[----:B------:R-:W-:Y:S01]  /*2310*/  USEL UR6, UR6, URZ, UP0 ;  /* 0x0000003f06067287 */ /* 0x000fe20008000000 */
[----:B------:R-:W-:-:S03]  /*2320*/  SEL R3, R3, RZ, P1 ;  /* 0x000000ff03037207 */ /* 0x000fc60000800000 */
[----:B------:R-:W-:Y:S01]  /*2330*/  LOP3.LUT R7, R7, UR7, RZ, 0x3c, !PT ;  /* 0x0000000707077c12 */ /* 0x000fe2000f8e3cff */
[----:B------:R-:W-:Y:S07]  /*2340*/  @P2 BRA `(.L_x_30) ;  /* 0xfffffff800342947 */ /* 0x000fee000383ffff */
.L_x_23:
[----:B------:R-:W2:Y:S02]  /*2350*/  LDC R0, c[0x0][0x28c] ;  /* 0x0000a300ff007b82 */ /* 0x000ea40000000800 */
[----:B--2---:R-:W-:-:S13]  /*2360*/  ISETP.GE.AND P1, PT, R0, 0x1, PT ;  /* 0x000000010000780c */ /* 0x004fda0003f26270 */
[----:B------:R-:W-:Y:S05]  /*2370*/  @!P1 BRA `(.L_x_31) ;  /* 0x0000000000509947 */ /* 0x000fea0003800000 */
[----:B------:R-:W-:Y:S05]  /*2380*/  @!P0 BRA `(.L_x_32) ;  /* 0x0000000000048947 */ /* 0x000fea0003800000 */
[----:B------:R-:W-:Y:S01]  /*2390*/  BPT.TRAP 0x1 ;  /* 0x000000040000795c */ /* 0x000fe20000300000 */
.L_x_32:
[----:B------:R-:W-:Y:S01]  /*23a0*/  ISETP.NE.AND P0, PT, R23, RZ, PT ;  /* 0x000000ff1700720c */ /* 0x000fe20003f05270 */
[----:B------:R-:W-:Y:S01]  /*23b0*/  BSSY B0, `(.L_x_33) ;  /* 0x000000e000007945 */ /* 0x000fe20003800000 */
[----:B------:R-:W-:-:S11]  /*23c0*/  ISETP.GT.U32.AND P1, PT, R19, 0x1, PT ;  /* 0x000000011300780c */ /* 0x000fd60003f24070 */
[----:B------:R-:W-:Y:S05]  /*23d0*/  @!P0 BRA `(.L_x_34) ;  /* 0x00000000002c8947 */ /* 0x000fea0003800000 */
[----:B------:R-:W-:-:S04]  /*23e0*/  UISETP.LT.AND UP0, UPT, UR40, 0x1, UPT ;  /* 0x000000012800788c */ /* 0x000fc8000bf01270 */
[----:B------:R-:W-:-:S04]  /*23f0*/  USEL UR6, UR40, 0x1, UP0 ;  /* 0x0000000128067887 */ /* 0x000fc80008000000 */
[----:B------:R-:W-:-:S04]  /*2400*/  UIADD3 UR6, UR39, UR40, -UR6 ;  /* 0x0000002827067290 */ /* 0x000fc8000fffe806 */
[----:B------:R-:W-:-:S04]  /*2410*/  UIMAD.WIDE.U32 UR4, UR6, -0x33333333, URZ ;  /* 0xcccccccd060478a5 */ /* 0x000fc8000f8e003f */
[----:B------:R-:W-:-:S04]  /*2420*/  USHF.R.U32.HI UR4, URZ, 0x3, UR5 ;  /* 0x000000033f047899 */ /* 0x000fc80008011605 */
[----:B------:R-:W-:-:S06]  /*2430*/  UIMAD UR6, UR4, -0xa, UR6 ;  /* 0xfffffff6040678a4 */ /* 0x000fcc000f8e0206 */
[----:B------:R-:W-:-:S04]  /*2440*/  IMAD.U32 R3, RZ, RZ, UR6 ;  /* 0x00000006ff037e24 */ /* 0x000fc8000f8e00ff */
[----:B------:R-:W-:-:S04]  /*2450*/  IMAD R0, R3, 0x8, R6 ;  /* 0x0000000803007824 */ /* 0x000fc800078e0206 */
[----:B------:R-:W-:-:S05]  /*2460*/  VIADD R3, R0, 0x50 ;  /* 0x0000005000037836 */ /* 0x000fca0000000000 */
[----:B------:R-:W-:-:S04]  /*2470*/  PRMT R3, R22, 0x654, R3 ;  /* 0x0000065416037816 */ /* 0x000fc80000000003 */
[----:B------:R2:W-:Y:S03]  /*2480*/  SYNCS.ARRIVE.TRANS64.RED.A1T0 RZ, [R3+URZ], RZ ;  /* 0x000000ff03ff79a7 */ /* 0x0005e6000810043f */
.L_x_34:
[----:B------:R-:W-:Y:S05]  /*2490*/  BSYNC B0 ;  /* 0x0000000000007941 */ /* 0x000fea0003800000 */
.L_x_33:
[----:B------:R-:W-:Y:S05]  /*24a0*/  @P1 BRA `(.L_x_31) ;  /* 0x0000000000041947 */ /* 0x000fea0003800000 */
[----:B------:R-:W-:Y:S01]  /*24b0*/  BPT.TRAP 0x1 ;  /* 0x000000040000795c */ /* 0x000fe20000300000 */
.L_x_31:
[----:B------:R-:W3:Y:S01]  /*24c0*/  LDC R8, c[0x0][0x288] ;  /* 0x0000a200ff087b82 */ /* 0x000ee20000000800 */
[--C-:B------:R-:W-:Y:S01]  /*24d0*/  SHF.R.U32.HI R0, RZ, 0x2, R18.reuse ;  /* 0x00000002ff007819 */ /* 0x100fe20000011612 */
[----:B------:R-:W-:Y:S01]  /*24e0*/  IMAD R7, R52, 0x30, RZ ;  /* 0x0000003034077824 */ /* 0x000fe200078e02ff */
[----:B01----:R-:W-:Y:S01]  /*24f0*/  SHF.R.U32.HI R5, RZ, 0x7, R18 ;  /* 0x00000007ff057819 */ /* 0x003fe20000011612 */
[----:B------:R-:W-:Y:S01]  /*2500*/  UIADD3 UR39, UR40, UR39, URZ ;  /* 0x0000002728277290 */ /* 0x000fe2000fffe03f */
[----:B--2---:R-:W-:Y:S01]  /*2510*/  LOP3.LUT R3, R0, 0x7, RZ, 0xc0, !PT ;  /* 0x0000000700037812 */ /* 0x004fe200078ec0ff */
[----:B------:R-:W-:Y:S01]  /*2520*/  IMAD.SHL.U32 R11, R51, 0x80, RZ ;  /* 0x00000080330b7824 */ /* 0x000fe200078e00ff */
[----:B------:R-:W-:Y:S01]  /*2530*/  LOP3.LUT R0, R5, 0x1, RZ, 0xc0, !PT ;  /* 0x0000000105007812 */ /* 0x000fe200078ec0ff */
[----:B------:R-:W-:Y:S01]  /*2540*/  UISETP.GT.U32.AND UP0, UPT, UR39, 0x9, UPT ;  /* 0x000000092700788c */ /* 0x000fe2000bf04070 */
[----:B------:R-:W-:Y:S01]  /*2550*/  LOP3.LUT R4, R18, 0x60, RZ, 0xc0, !PT ;  /* 0x0000006012047812 */ /* 0x000fe200078ec0ff */
[----:B------:R-:W-:Y:S01]  /*2560*/  ULDC UR7, c[0x0][0x284] ;  /* 0x0000a10000077ab9 */ /* 0x000fe20000000800 */
[----:B------:R-:W-:Y:S01]  /*2570*/  UISETP.GE.U32.AND UP1, UPT, UR40, 0xa, UPT ;  /* 0x0000000a2800788c */ /* 0x000fe2000bf26070 */
[----:B------:R-:W-:Y:S01]  /*2580*/  IMAD.SHL.U32 R10, R0, 0x40, RZ ;  /* 0x00000040000a7824 */ /* 0x000fe200078e00ff */
[----:B------:R-:W-:Y:S01]  /*2590*/  SHF.R.U32.HI R6, RZ, 0x1, R4 ;  /* 0x00000001ff067819 */ /* 0x000fe20000011604 */
[----:B------:R-:W-:Y:S01]  /*25a0*/  UISETP.LT.U32.AND UP0, UPT, UR40, 0xa, UP0 ;  /* 0x0000000a2800788c */ /* 0x000fe20008701070 */
[----:B------:R-:W-:Y:S01]  /*25b0*/  LOP3.LUT R4, R18, 0x3, RZ, 0xc0, !PT ;  /* 0x0000000312047812 */ /* 0x000fe200078ec0ff */
[----:B------:R-:W-:Y:S01]  /*25c0*/  ULDC.64 UR8, c[0x0][0x5d0] ;  /* 0x0001740000087ab9 */ /* 0x000fe20000000a00 */
[--C-:B------:R-:W-:Y:S01]  /*25d0*/  IADD3 R5, RZ, -R6, -R3.reuse ;  /* 0x80000006ff057210 */ /* 0x100fe20007ffe803 */
[----:B------:R-:W-:Y:S01]  /*25e0*/  UIMAD.WIDE.U32 UR4, UR39, -0x33333333, URZ ;  /* 0xcccccccd270478a5 */ /* 0x000fe2000f8e003f */
[----:B------:R-:W-:Y:S01]  /*25f0*/  LOP3.LUT R3, R10, 0x40, R3, 0xe2, !PT ;  /* 0x000000400a037812 */ /* 0x000fe200078ee203 */
[----:B------:R-:W-:Y:S01]  /*2600*/  USEL UR6, URZ, 0x1, !UP0 ;  /* 0x000000013f067887 */ /* 0x000fe2000c000000 */
[----:B------:R-:W-:Y:S01]  /*2610*/  SHF.R.S32.HI R14, RZ, 0x1f, R53 ;  /* 0x0000001fff0e7819 */ /* 0x000fe20000011435 */
[----:B------:R-:W-:Y:S01]  /*2620*/  IMAD R0, R0, -0x40, R5 ;  /* 0xffffffc000007824 */ /* 0x000fe200078e0205 */
[----:B------:R-:W-:Y:S01]  /*2630*/  USHF.R.U32.HI UR4, URZ, 0x3, UR5 ;  /* 0x000000033f047899 */ /* 0x000fe20008011605 */
[----:B---3--:R-:W-:Y:S01]  /*2640*/  IMAD R10, R4, -0x2, R8 ;  /* 0xfffffffe040a7824 */ /* 0x008fe200078e0208 */
[----:B------:R-:W-:Y:S01]  /*2650*/  ISETP.GE.AND P0, PT, R7, R8, PT ;  /* 0x000000080700720c */ /* 0x000fe20003f06270 */
[----:B------:R-:W-:Y:S01]  /*2660*/  IMAD.SHL.U32 R8, R18, 0x2, RZ ;  /* 0x0000000212087824 */ /* 0x000fe200078e00ff */
[----:B------:R-:W-:Y:S01]  /*2670*/  ULOP3.LUT UR38, UR38, UR6, URZ, 0x3c, !UPT ;  /* 0x0000000626267292 */ /* 0x000fe2000f8e3c3f */
[----:B------:R-:W-:Y:S01]  /*2680*/  IMAD R4, R14, UR8, RZ ;  /* 0x000000080e047c24 */ /* 0x000fe2000f8e02ff */
[----:B------:R-:W-:Y:S01]  /*2690*/  ISETP.GE.OR P0, PT, R11, UR7, P0 ;  /* 0x000000070b007c0c */ /* 0x000fe20008706670 */
[----:B------:R-:W-:Y:S01]  /*26a0*/  IMAD.WIDE R12, R51, 0x80, RZ ;  /* 0x00000080330c7825 */ /* 0x000fe200078e02ff */
[----:B------:R-:W-:Y:S01]  /*26b0*/  LOP3.LUT R8, R7, 0x6, R8, 0xf8, !PT ;  /* 0x0000000607087812 */ /* 0x000fe200078ef808 */
[----:B------:R-:W-:Y:S01]  /*26c0*/  UIMAD UR39, UR4, -0xa, UR39 ;  /* 0xfffffff6042778a4 */ /* 0x000fe2000f8e0227 */
[----:B------:R-:W-:Y:S01]  /*26d0*/  IADD3 R52, -R11, UR7, R0 ;  /* 0x000000070b347c10 */ /* 0x000fe2000fffe100 */
[----:B------:R-:W-:Y:S01]  /*26e0*/  IMAD R15, R53, UR9, R4 ;  /* 0x00000009350f7c24 */ /* 0x000fe2000f8e0204 */
[----:B------:R-:W-:Y:S01]  /*26f0*/  SHF.R.S32.HI R9, RZ, 0x1f, R8 ;  /* 0x0000001fff097819 */ /* 0x000fe20000011408 */
[----:B------:R-:W-:Y:S01]  /*2700*/  @UP1 ULOP3.LUT UR38, UR38, 0x1, UR4, 0x78, !UPT ;  /* 0x0000000126261892 */ /* 0x000fe2000f8e7804 */
[----:B------:R-:W-:Y:S01]  /*2710*/  LOP3.LUT R57, R12, R3, R6, 0xfe, !PT ;  /* 0x000000030c397212 */ /* 0x000fe200078efe06 */
[----:B------:R-:W-:-:S02]  /*2720*/  IMAD.IADD R56, R10, 0x1, -R7 ;  /* 0x000000010a387824 */ /* 0x000fc400078e0a07 */
[----:B------:R-:W-:-:S04]  /*2730*/  IMAD.WIDE.U32 R4, R53, UR8, R8 ;  /* 0x0000000835047c25 */ /* 0x000fc8000f8e0008 */
[----:B------:R-:W-:Y:S02]  /*2740*/  IMAD.IADD R5, R5, 0x1, R15 ;  /* 0x0000000105057824 */ /* 0x000fe400078e020f */
[----:B------:R-:W-:Y:S01]  /*2750*/  IMAD.MOV.U32 R51, RZ, RZ, -0x1 ;  /* 0xffffffffff337424 */ /* 0x000fe200078e00ff */
[----:B------:R-:W-:Y:S06]  /*2760*/  @P0 BRA `(.L_x_35) ;  /* 0x0000001400700947 */ /* 0x000fec0003800000 */
[----:B------:R-:W0:Y:S01]  /*2770*/  LDC.64 R10, c[0x0][0x5c8] ;  /* 0x00017200ff0a7b82 */ /* 0x000e220000000a00 */
[----:B------:R-:W-:Y:S01]  /*2780*/  ULDC.64 UR4, c[0x0][0x5c0] ;  /* 0x0001700000047ab9 */ /* 0x000fe20000000a00 */
[----:B------:R-:W-:Y:S01]  /*2790*/  BSSY B0, `(.L_x_35) ;  /* 0x0000159000007945 */ /* 0x000fe20003800000 */
[-C--:B0-----:R-:W-:Y:S02]  /*27a0*/  IMAD R0, R13, R10.reuse, RZ ;  /* 0x0000000a0d007224 */ /* 0x081fe400078e02ff */
[----:B------:R-:W-:-:S04]  /*27b0*/  IMAD.WIDE.U32 R4, R57, R10, R4 ;  /* 0x0000000a39047225 */ /* 0x000fc800078e0004 */
[----:B------:R-:W-:Y:S01]  /*27c0*/  IMAD R3, R57, R11, R0 ;  /* 0x0000000b39037224 */ /* 0x000fe200078e0200 */
[----:B------:R-:W-:-:S03]  /*27d0*/  IADD3 R6, P0, R4, UR4, RZ ;  /* 0x0000000404067c10 */ /* 0x000fc6000ff1e0ff */
[----:B------:R-:W-:Y:S01]  /*27e0*/  IMAD.IADD R3, R5, 0x1, R3 ;  /* 0x0000000105037824 */ /* 0x000fe200078e0203 */
[----:B------:R-:W-:-:S04]  /*27f0*/  LEA R4, P1, R10, R6, 0x3 ;  /* 0x000000060a047211 */ /* 0x000fc800078218ff */
[----:B------:R-:W-:Y:S02]  /*2800*/  IADD3.X R7, R3, UR5, RZ, P0, !PT ;  /* 0x0000000503077c10 */ /* 0x000fe400087fe4ff */
[----:B-----5:R-:W-:Y:S02]  /*2810*/  ISETP.NE.AND P0, PT, R49, RZ, PT ;  /* 0x000000ff3100720c */ /* 0x020fe40003f05270 */
[----:B------:R-:W-:-:S11]  /*2820*/  LEA.HI.X R5, R10, R7, R11, 0x3, P1 ;  /* 0x000000070a057211 */ /* 0x000fd600008f1c0b */
[----:B------:R-:W-:Y:S05]  /*2830*/  @!P0 BRA `(.L_x_36) ;  /* 0x0000000c00e88947 */ /* 0x000fea0003800000 */
[----:B------:R-:W0:Y:S01]  /*2840*/  LDC.64 R20, c[0x0][0x5b0] ;  /* 0x00016c00ff147b82 */ /* 0x000e220000000a00 */
[----:B------:R-:W-:Y:S01]  /*2850*/  ULDC.64 UR4, c[0x0][0x5b8] ;  /* 0x00016e0000047ab9 */ /* 0x000fe20000000a00 */
[----:B------:R-:W-:Y:S01]  /*2860*/  ISETP.GE.AND P3, PT, R56, 0x1, PT ;  /* 0x000000013800780c */ /* 0x000fe20003f66270 */
[----:B------:R-:W-:Y:S01]  /*2870*/  IMAD R0, R14, UR4, RZ ;  /* 0x000000040e007c24 */ /* 0x000fe2000f8e02ff */
[----:B------:R-:W-:Y:S01]  /*2880*/  BSSY B1, `(.L_x_37) ;  /* 0x000000e000017945 */ /* 0x000fe20003800000 */
[C---:B------:R-:W-:Y:S01]  /*2890*/  IMAD.WIDE.U32 R14, R53.reuse, UR4, R8 ;  /* 0x00000004350e7c25 */ /* 0x040fe2000f8e0008 */
[----:B------:R-:W-:Y:S02]  /*28a0*/  ISETP.LT.OR P1, PT, R52, 0x1, !P3 ;  /* 0x000000013400780c */ /* 0x000fe40005f21670 */
[----:B------:R-:W1:Y:S01]  /*28b0*/  LDC.64 R54, c[0x0][0x5a8] ;  /* 0x00016a00ff367b82 */ /* 0x000e620000000a00 */
[----:B------:R-:W-:Y:S02]  /*28c0*/  IMAD R11, R53, UR5, R0 ;  /* 0x00000005350b7c24 */ /* 0x000fe4000f8e0200 */
[----:B------:R-:W-:-:S02]  /*28d0*/  IMAD.MOV.U32 R10, RZ, RZ, R14 ;  /* 0x000000ffff0a7224 */ /* 0x000fc400078e000e */
[----:B------:R-:W-:Y:S02]  /*28e0*/  IMAD.IADD R11, R15, 0x1, R11 ;  /* 0x000000010f0b7824 */ /* 0x000fe400078e020b */
[-C--:B0-----:R-:W-:Y:S02]  /*28f0*/  IMAD R12, R13, R20.reuse, RZ ;  /* 0x000000140d0c7224 */ /* 0x081fe400078e02ff */
[----:B------:R-:W-:-:S04]  /*2900*/  IMAD.WIDE.U32 R8, R57, R20, R10 ;  /* 0x0000001439087225 */ /* 0x000fc800078e000a */
[----:B------:R-:W-:Y:S01]  /*2910*/  IMAD R53, R57, R21, R12 ;  /* 0x0000001539357224 */ /* 0x000fe200078e020c */
[----:B-1----:R-:W-:-:S04]  /*2920*/  IADD3 R12, P0, R8, R54, RZ ;  /* 0x00000036080c7210 */ /* 0x002fc80007f1e0ff */
[----:B------:R-:W-:Y:S01]  /*2930*/  IADD3.X R13, R55, R9, R53, P0, !PT ;  /* 0x00000009370d7210 */ /* 0x000fe200007fe435 */
[----:B------:R-:W-:Y:S08]  /*2940*/  @P1 BRA `(.L_x_38) ;  /* 0x0000000000041947 */ /* 0x000ff00003800000 */
[----:B------:R0:W5:Y:S02]  /*2950*/  LDG.E.U8 R50, desc[UR36][R12.64] ;  /* 0x000000240c327981 */ /* 0x000164000c1e1100 */
.L_x_38:
[----:B------:R-:W-:Y:S05]  /*2960*/  BSYNC B1 ;  /* 0x0000000000017941 */ /* 0x000fea0003800000 */
.L_x_37:
[----:B-----5:R-:W-:Y:S01]  /*2970*/  LOP3.LUT R0, R50, 0xffff, RZ, 0xc0, !PT ;  /* 0x0000ffff32007812 */ /* 0x020fe200078ec0ff */
[C---:B------:R-:W-:Y:S01]  /*2980*/  IMAD.SHL.U32 R8, R20.reuse, 0x8, RZ ;  /* 0x0000000814087824 */ /* 0x040fe200078e00ff */
[----:B------:R-:W-:Y:S01]  /*2990*/  SHF.L.U64.HI R9, R20, 0x3, R21 ;  /* 0x0000000314097819 */ /* 0x000fe20000010215 */
[----:B------:R-:W-:Y:S01]  /*29a0*/  BSSY B1, `(.L_x_39) ;  /* 0x000000e000017945 */ /* 0x000fe20003800000 */
[----:B------:R-:W-:Y:S02]  /*29b0*/  PRMT R0, R0, 0x8880, RZ ;  /* 0x0000888000007816 */ /* 0x000fe400000000ff */
[----:B------:R-:W-:Y:S01]  /*29c0*/  ISETP.GE.AND P2, PT, R56, 0x2, PT ;  /* 0x000000023800780c */ /* 0x000fe20003f46270 */
[----:B------:R-:W-:-:S03]  /*29d0*/  IMAD.WIDE.U32 R8, R57, R20, R8 ;  /* 0x0000001439087225 */ /* 0x000fc600078e0008 */
[----:B------:R-:W-:Y:S01]  /*29e0*/  ISETP.LT.OR P0, PT, R52, 0x1, !P2 ;  /* 0x000000013400780c */ /* 0x000fe20005701670 */
[----:B------:R-:W-:Y:S01]  /*29f0*/  IMAD R3, R0, R49, RZ ;  /* 0x0000003100037224 */ /* 0x000fe200078e02ff */
[----:B------:R-:W-:Y:S01]  /*2a00*/  IADD3 R14, P4, P5, R14, R54, R8 ;  /* 0x000000360e0e7210 */ /* 0x000fe20007d9e008 */
[----:B------:R-:W-:Y:S02]  /*2a10*/  IMAD.IADD R8, R53, 0x1, R9 ;  /* 0x0000000135087824 */ /* 0x000fe400078e0209 */
[----:B------:R-:W-:-:S05]  /*2a20*/  @!P1 IMAD R21, R40, R48, R3 ;  /* 0x0000003028159224 */ /* 0x000fca00078e0203 */
[----:B------:R1:W-:Y:S03]  /*2a30*/  @!P1 STG.E.U8 desc[UR36][R6.64], R21 ;  /* 0x0000001506009986 */ /* 0x0003e6000c101124 */
[----:B------:R-:W-:Y:S05]  /*2a40*/  @P0 BRA `(.L_x_40) ;  /* 0x00000000000c0947 */ /* 0x000fea0003800000 */
[----:B------:R-:W2:Y:S02]  /*2a50*/  LDG.E.U8 R50, desc[UR36][R12.64+0x1] ;  /* 0x000001240c327981 */ /* 0x000ea4000c1e1100 */
[----:B--2---:R-:W-:-:S05]  /*2a60*/  PRMT R0, R50, 0x8880, RZ ;  /* 0x0000888032007816 */ /* 0x004fca00000000ff */
[----:B------:R-:W-:-:S07]  /*2a70*/  IMAD R3, R0, R49, RZ ;  /* 0x0000003100037224 */ /* 0x000fce00078e02ff */
.L_x_40:
[----:B------:R-:W-:Y:S05]  /*2a80*/  BSYNC B1 ;  /* 0x0000000000017941 */ /* 0x000fea0003800000 */
.L_x_39:
[----:B------:R-:W-:Y:S01]  /*2a90*/  ISETP.LT.OR P3, PT, R52, 0x9, !P3 ;  /* 0x000000093400780c */ /* 0x000fe20005f61670 */
[----:B------:R-:W-:Y:S01]  /*2aa0*/  @!P0 IMAD R41, R41, R48, R3 ;  /* 0x0000003029298224 */ /* 0x000fe200078e0203 */
[C---:B------:R-:W-:Y:S01]  /*2ab0*/  ISETP.GE.AND P1, PT, R56.reuse, 0x9, PT ;  /* 0x000000093800780c */ /* 0x040fe20003f26270 */
[----:B------:R-:W-:Y:S01]  /*2ac0*/  BSSY B1, `(.L_x_41) ;  /* 0x000000b000017945 */ /* 0x000fe20003800000 */
[----:B------:R-:W-:Y:S02]  /*2ad0*/  IADD3.X R15, R11, R55, R8, P4, P5 ;  /* 0x000000370b0f7210 */ /* 0x000fe400027ea408 */
[----:B------:R2:W-:Y:S01]  /*2ae0*/  @!P0 STG.E.U8 desc[UR36][R6.64+0x1], R41 ;  /* 0x0000012906008986 */ /* 0x0005e2000c101124 */
[----:B------:R-:W-:Y:S02]  /*2af0*/  ISETP.GE.AND P0, PT, R56, 0xa, PT ;  /* 0x0000000a3800780c */ /* 0x000fe40003f06270 */
[C---:B------:R-:W-:Y:S02]  /*2b00*/  ISETP.LT.OR P2, PT, R52.reuse, 0x9, !P2 ;  /* 0x000000093400780c */ /* 0x040fe40005741670 */
[----:B------:R-:W-:-:S02]  /*2b10*/  ISETP.LT.OR P5, PT, R52, 0x1, !P1 ;  /* 0x000000013400780c */ /* 0x000fc40004fa1670 */
[----:B------:R-:W-:Y:S01]  /*2b20*/  ISETP.LT.OR P4, PT, R52, 0x1, !P0 ;  /* 0x000000013400780c */ /* 0x000fe20004781670 */
[----:B------:R-:W-:-:S12]  /*2b30*/  @P3 BRA `(.L_x_42) ;  /* 0x00000000000c3947 */ /* 0x000fd80003800000 */
[----:B------:R-:W3:Y:S02]  /*2b40*/  LDG.E.U8 R50, desc[UR36][R14.64] ;  /* 0x000000240e327981 */ /* 0x000ee4000c1e1100 */
[----:B---3--:R-:W-:-:S05]  /*2b50*/  PRMT R0, R50, 0x8880, RZ ;  /* 0x0000888032007816 */ /* 0x008fca00000000ff */
[----:B------:R-:W-:-:S07]  /*2b60*/  IMAD R3, R0, R49, RZ ;  /* 0x0000003100037224 */ /* 0x000fce00078e02ff */
.L_x_42:
[----:B------:R-:W-:Y:S05]  /*2b70*/  BSYNC B1 ;  /* 0x0000000000017941 */ /* 0x000fea0003800000 */
.L_x_41:
[----:B------:R-:W-:Y:S01]  /*2b80*/  @!P3 IMAD R9, R42, R48, R3 ;  /* 0x000000302a09b224 */ /* 0x000fe200078e0203 */
[----:B------:R-:W-:Y:S04]  /*2b90*/  BSSY B1, `(.L_x_43) ;  /* 0x0000006000017945 */ /* 0x000fe80003800000 */
[----:B------:R3:W-:Y:S01]  /*2ba0*/  @!P3 STG.E.U8 desc[UR36][R4.64], R9 ;  /* 0x000000090400b986 */ /* 0x0007e2000c101124 */
[----:B------:R-:W-:Y:S05]  /*2bb0*/  @P2 BRA `(.L_x_44) ;  /* 0x00000000000c2947 */ /* 0x000fea0003800000 */
[----:B------:R-:W4:Y:S02]  /*2bc0*/  LDG.E.U8 R50, desc[UR36][R14.64+0x1] ;  /* 0x000001240e327981 */ /* 0x000f24000c1e1100 */
[----:B----4-:R-:W-:-:S05]  /*2bd0*/  PRMT R0, R50, 0x8880, RZ ;  /* 0x0000888032007816 */ /* 0x010fca00000000ff */
[----:B------:R-:W-:-:S07]  /*2be0*/  IMAD R3, R0, R49, RZ ;  /* 0x0000003100037224 */ /* 0x000fce00078e02ff */
.L_x_44:
[----:B------:R-:W-:Y:S05]  /*2bf0*/  BSYNC B1 ;  /* 0x0000000000017941 */ /* 0x000fea0003800000 */
.L_x_43:
[----:B------:R-:W-:Y:S01]  /*2c00*/  @!P2 IMAD R43, R43, R48, R3 ;  /* 0x000000302b2ba224 */ /* 0x000fe200078e0203 */
[----:B------:R-:W-:Y:S04]  /*2c10*/  BSSY B1, `(.L_x_45) ;  /* 0x0000006000017945 */ /* 0x000fe80003800000 */
[----:B------:R4:W-:Y:S01]  /*2c20*/  @!P2 STG.E.U8 desc[UR36][R4.64+0x1], R43 ;  /* 0x0000012b0400a986 */ /* 0x0009e2000c101124 */
[----:B------:R-:W-:Y:S05]  /*2c30*/  @P5 BRA `(.L_x_46) ;  /* 0x00000000000c5947 */ /* 0x000fea0003800000 */
[----:B------:R-:W5:Y:S02]  /*2c40*/  LDG.E.U8 R50, desc[UR36][R12.64+0x8] ;  /* 0x000008240c327981 */ /* 0x000f64000c1e1100 */
[----:B-----5:R-:W-:-:S05]  /*2c50*/  PRMT R0, R50, 0x8880, RZ ;  /* 0x0000888032007816 */ /* 0x020fca00000000ff */
[----:B------:R-:W-:-:S07]  /*2c60*/  IMAD R3, R0, R49, RZ ;  /* 0x0000003100037224 */ /* 0x000fce00078e02ff */
.L_x_46:
[----:B------:R-:W-:Y:S05]  /*2c70*/  BSYNC B1 ;  /* 0x0000000000017941 */ /* 0x000fea0003800000 */
.L_x_45:
[----:B---3--:R-:W-:Y:S01]  /*2c80*/  @!P5 IMAD R9, R44, R48, R3 ;  /* 0x000000302c09d224 */ /* 0x008fe200078e0203 */
[----:B------:R-:W-:Y:S04]  /*2c90*/  BSSY B1, `(.L_x_47) ;  /* 0x0000006000017945 */ /* 0x000fe80003800000 */
[----:B------:R3:W-:Y:S01]  /*2ca0*/  @!P5 STG.E.U8 desc[UR36][R6.64+0x8], R9 ;  /* 0x000008090600d986 */ /* 0x0007e2000c101124 */
[----:B------:R-:W-:Y:S05]  /*2cb0*/  @P4 BRA `(.L_x_48) ;  /* 0x00000000000c4947 */ /* 0x000fea0003800000 */
[----:B------:R-:W5:Y:S02]  /*2cc0*/  LDG.E.U8 R50, desc[UR36][R12.64+0x9] ;  /* 0x000009240c327981 */ /* 0x000f64000c1e1100 */
[----:B-----5:R-:W-:-:S05]  /*2cd0*/  PRMT R0, R50, 0x8880, RZ ;  /* 0x0000888032007816 */ /* 0x020fca00000000ff */
[----:B------:R-:W-:-:S07]  /*2ce0*/  IMAD R3, R0, R49, RZ ;  /* 0x0000003100037224 */ /* 0x000fce00078e02ff */
.L_x_48:
[----:B------:R-:W-:Y:S05]  /*2cf0*/  BSYNC B1 ;  /* 0x0000000000017941 */ /* 0x000fea0003800000 */
.L_x_47:
[----:B------:R-:W-:Y:S01]  /*2d00*/  ISETP.LT.OR P1, PT, R52, 0x9, !P1 ;  /* 0x000000093400780c */ /* 0x000fe20004f21670 */
[----:B------:R-:W-:Y:S01]  /*2d10*/  @!P4 IMAD R45, R45, R48, R3 ;  /* 0x000000302d2dc224 */ /* 0x000fe200078e0203 */
[C---:B------:R-:W-:Y:S01]  /*2d20*/  ISETP.GE.AND P3, PT, R56.reuse, 0x11, PT ;  /* 0x000000113800780c */ /* 0x040fe20003f66270 */
[----:B------:R-:W-:Y:S01]  /*2d30*/  BSSY B1, `(.L_x_49) ;  /* 0x000000a000017945 */ /* 0x000fe20003800000 */
[----:B------:R-:W-:Y:S02]  /*2d40*/  ISETP.GE.AND P2, PT, R56, 0x12, PT ;  /* 0x000000123800780c */ /* 0x000fe40003f46270 */
[----:B------:R0:W-:Y:S01]  /*2d50*/  @!P4 STG.E.U8 desc[UR36][R6.64+0x9], R45 ;  /* 0x0000092d0600c986 */ /* 0x0001e2000c101124 */
[C---:B------:R-:W-:Y:S02]  /*2d60*/  ISETP.LT.OR P4, PT, R52.reuse, 0x9, !P0 ;  /* 0x000000093400780c */ /* 0x040fe40004781670 */
[C---:B------:R-:W-:Y:S02]  /*2d70*/  ISETP.LT.OR P5, PT, R52.reuse, 0x1, !P3 ;  /* 0x000000013400780c */ /* 0x040fe40005fa1670 */
[----:B------:R-:W-:-:S02]  /*2d80*/  ISETP.LT.OR P0, PT, R52, 0x1, !P2 ;  /* 0x000000013400780c */ /* 0x000fc40005701670 */
[----:B------:R-:W-:Y:S11]  /*2d90*/  @P1 BRA `(.L_x_50) ;  /* 0x00000000000c1947 */ /* 0x000ff60003800000 */
[----:B------:R-:W5:Y:S02]  /*2da0*/  LDG.E.U8 R50, desc[UR36][R14.64+0x8] ;  /* 0x000008240e327981 */ /* 0x000f64000c1e1100 */
[----:B-----5:R-:W-:-:S05]  /*2db0*/  PRMT R0, R50, 0x8880, RZ ;  /* 0x0000888032007816 */ /* 0x020fca00000000ff */
[----:B------:R-:W-:-:S07]  /*2dc0*/  IMAD R3, R0, R49, RZ ;  /* 0x0000003100037224 */ /* 0x000fce00078e02ff */
.L_x_50:
[----:B------:R-:W-:Y:S05]  /*2dd0*/  BSYNC B1 ;  /* 0x0000000000017941 */ /* 0x000fea0003800000 */
.L_x_49:
[----:B---3--:R-:W-:Y:S01]  /*2de0*/  @!P1 IMAD R9, R46, R48, R3 ;  /* 0x000000302e099224 */ /* 0x008fe200078e0203 */
[----:B------:R-:W-:Y:S04]  /*2df0*/  BSSY B1, `(.L_x_51) ;  /* 0x0000006000017945 */ /* 0x000fe80003800000 */
[----:B------:R3:W-:Y:S01]  /*2e00*/  @!P1 STG.E.U8 desc[UR36][R4.64+0x8], R9 ;  /* 0x0000080904009986 */ /* 0x0007e2000c101124 */
[----:B------:R-:W-:Y:S05]  /*2e10*/  @P4 BRA `(.L_x_52) ;  /* 0x00000000000c4947 */ /* 0x000fea0003800000 */
[----:B------:R-:W5:Y:S02]  /*2e20*/  LDG.E.U8 R50, desc[UR36][R14.64+0x9] ;  /* 0x000009240e327981 */ /* 0x000f64000c1e1100 */
[----:B-----5:R-:W-:-:S05]  /*2e30*/  PRMT R0, R50, 0x8880, RZ ;  /* 0x0000888032007816 */ /* 0x020fca00000000ff */
[----:B------:R-:W-:-:S07]  /*2e40*/  IMAD R3, R0, R49, RZ ;  /* 0x0000003100037224 */ /* 0x000fce00078e02ff */
.L_x_52:
[----:B------:R-:W-:Y:S05]  /*2e50*/  BSYNC B1 ;  /* 0x0000000000017941 */ /* 0x000fea0003800000 */
.L_x_51:
[----:B------:R-:W-:Y:S01]  /*2e60*/  @!P4 IMAD R47, R47, R48, R3 ;  /* 0x000000302f2fc224 */ /* 0x000fe200078e0203 */
[----:B------:R-:W-:Y:S04]  /*2e70*/  BSSY B1, `(.L_x_53) ;  /* 0x0000006000017945 */ /* 0x000fe80003800000 */
[----:B------:R0:W-:Y:S01]  /*2e80*/  @!P4 STG.E.U8 desc[UR36][R4.64+0x9], R47 ;  /* 0x0000092f0400c986 */ /* 0x0001e2000c101124 */
[----:B------:R-:W-:Y:S05]  /*2e90*/  @P5 BRA `(.L_x_54) ;  /* 0x00000000000c5947 */ /* 0x000fea0003800000 */
[----:B------:R-:W5:Y:S02]  /*2ea0*/  LDG.E.U8 R50, desc[UR36][R12.64+0x10] ;  /* 0x000010240c327981 */ /* 0x000f64000c1e1100 */
[----:B-----5:R-:W-:-:S05]  /*2eb0*/  PRMT R0, R50, 0x8880, RZ ;  /* 0x0000888032007816 */ /* 0x020fca00000000ff */
[----:B------:R-:W-:-:S07]  /*2ec0*/  IMAD R3, R0, R49, RZ ;  /* 0x0000003100037224 */ /* 0x000fce00078e02ff */
.L_x_54:
[----:B------:R-:W-:Y:S05]  /*2ed0*/  BSYNC B1 ;  /* 0x0000000000017941 */ /* 0x000fea0003800000 */
.L_x_53:
[----:B---3--:R-:W-:Y:S01]  /*2ee0*/  @!P5 IMAD R9, R32, R48, R3 ;  /* 0x000000302009d224 */ /* 0x008fe200078e0203 */
[----:B------:R-:W-:Y:S04]  /*2ef0*/  BSSY B1, `(.L_x_55) ;  /* 0x0000006000017945 */ /* 0x000fe80003800000 */
[----:B------:R3:W-:Y:S01]  /*2f00*/  @!P5 STG.E.U8 desc[UR36][R6.64+0x10], R9 ;  /* 0x000010090600d986 */ /* 0x0007e2000c101124 */
[----:B------:R-:W-:Y:S05]  /*2f10*/  @P0 BRA `(.L_x_56) ;  /* 0x00000000000c0947 */ /* 0x000fea0003800000 */
[----:B------:R-:W5:Y:S02]  /*2f20*/  LDG.E.U8 R50, desc[UR36][R12.64+0x11] ;  /* 0x000011240c327981 */ /* 0x000f64000c1e1100 */
[----:B-----5:R-:W-:-:S05]  /*2f30*/  PRMT R0, R50, 0x8880, RZ ;  /* 0x0000888032007816 */ /* 0x020fca00000000ff */
[----:B------:R-:W-:-:S07]  /*2f40*/  IMAD R3, R0, R49, RZ ;  /* 0x0000003100037224 */ /* 0x000fce00078e02ff */
.L_x_56:
[----:B------:R-:W-:Y:S05]  /*2f50*/  BSYNC B1 ;  /* 0x0000000000017941 */ /* 0x000fea0003800000 */
.L_x_55:
        /* <DEDUP_REMOVED lines=13> */
.L_x_58:
[----:B------:R-:W-:Y:S05]  /*3030*/  BSYNC B1 ;  /* 0x0000000000017941 */ /* 0x000fea0003800000 */
.L_x_57:
[----:B---3--:R-:W-:Y:S01]  /*3040*/  @!P3 IMAD R9, R34, R48, R3 ;  /* 0x000000302209b224 */ /* 0x008fe200078e0203 */
[----:B------:R-:W-:Y:S04]  /*3050*/  BSSY B1, `(.L_x_59) ;  /* 0x0000006000017945 */ /* 0x000fe80003800000 */
[----:B------:R3:W-:Y:S01]  /*3060*/  @!P3 STG.E.U8 desc[UR36][R4.64+0x10], R9 ;  /* 0x000010090400b986 */ /* 0x0007e2000c101124 */
[----:B------:R-:W-:Y:S05]  /*3070*/  @P2 BRA `(.L_x_60) ;  /* 0x00000000000c2947 */ /* 0x000fea0003800000 */
[----:B------:R-:W5:Y:S02]  /*3080*/  LDG.E.U8 R50, desc[UR36][R14.64+0x11] ;  /* 0x000011240e327981 */ /* 0x000f64000c1e1100 */
[----:B-----5:R-:W-:-:S05]  /*3090*/  PRMT R0, R50, 0x8880, RZ ;  /* 0x0000888032007816 */ /* 0x020fca00000000ff */
[----:B------:R-:W-:-:S07]  /*30a0*/  IMAD R3, R0, R49, RZ ;  /* 0x0000003100037224 */ /* 0x000fce00078e02ff */
.L_x_60:
[----:B------:R-:W-:Y:S05]  /*30b0*/  BSYNC B1 ;  /* 0x0000000000017941 */ /* 0x000fea0003800000 */
.L_x_59:
[----:B------:R-:W-:Y:S01]  /*30c0*/  @!P2 IMAD R35, R35, R48, R3 ;  /* 0x000000302323a224 */ /* 0x000fe200078e0203 */
[----:B------:R-:W-:Y:S04]  /*30d0*/  BSSY B1, `(.L_x_61) ;  /* 0x0000006000017945 */ /* 0x000fe80003800000 */
[----:B------:R0:W-:Y:S01]  /*30e0*/  @!P2 STG.E.U8 desc[UR36][R4.64+0x11], R35 ;  /* 0x000011230400a986 */ /* 0x0001e2000c101124 */
[----:B------:R-:W-:Y:S05]  /*30f0*/  @P0 BRA `(.L_x_62) ;  /* 0x00000000000c0947 */ /* 0x000fea0003800000 */
[----:B------:R-:W5:Y:S02]  /*3100*/  LDG.E.U8 R50, desc[UR36][R12.64+0x18] ;  /* 0x000018240c327981 */ /* 0x000f64000c1e1100 */
[----:B-----5:R-:W-:-:S05]  /*3110*/  PRMT R0, R50, 0x8880, RZ ;  /* 0x0000888032007816 */ /* 0x020fca00000000ff */
[----:B------:R-:W-:-:S07]  /*3120*/  IMAD R3, R0, R49, RZ ;  /* 0x0000003100037224 */ /* 0x000fce00078e02ff */
.L_x_62:
[----:B------:R-:W-:Y:S05]  /*3130*/  BSYNC B1 ;  /* 0x0000000000017941 */ /* 0x000fea0003800000 */
.L_x_61:
[----:B---3--:R-:W-:Y:S01]  /*3140*/  @!P0 IMAD R9, R36, R48, R3 ;  /* 0x0000003024098224 */ /* 0x008fe200078e0203 */
[----:B------:R-:W-:Y:S04]  /*3150*/  BSSY B1, `(.L_x_63) ;  /* 0x0000006000017945 */ /* 0x000fe80003800000 */
[----:B------:R3:W-:Y:S01]  /*3160*/  @!P0 STG.E.U8 desc[UR36][R6.64+0x18], R9 ;  /* 0x0000180906008986 */ /* 0x0007e2000c101124 */
[----:B------:R-:W-:Y:S05]  /*3170*/  @P5 BRA `(.L_x_64) ;  /* 0x00000000000c5947 */ /* 0x000fea0003800000 */
[----:B------:R-:W5:Y:S02]  /*3180*/  LDG.E.U8 R50, desc[UR36][R12.64+0x19] ;  /* 0x000019240c327981 */ /* 0x000f64000c1e1100 */
[----:B-----5:R-:W-:-:S05]  /*3190*/  PRMT R0, R50, 0x8880, RZ ;  /* 0x0000888032007816 */ /* 0x020fca00000000ff */
[----:B------:R-:W-:-:S07]  /*31a0*/  IMAD R3, R0, R49, RZ ;  /* 0x0000003100037224 */ /* 0x000fce00078e02ff */
.L_x_64:
[----:B------:R-:W-:Y:S05]  /*31b0*/  BSYNC B1 ;  /* 0x0000000000017941 */ /* 0x000fea0003800000 */
.L_x_63:
        /* <DEDUP_REMOVED lines=13> */
.L_x_66:
[----:B------:R-:W-:Y:S05]  /*3290*/  BSYNC B1 ;  /* 0x0000000000017941 */ /* 0x000fea0003800000 */
.L_x_65:
[----:B---3--:R-:W-:Y:S01]  /*32a0*/  @!P4 IMAD R9, R38, R48, R3 ;  /* 0x000000302609c224 */ /* 0x008fe200078e0203 */
[----:B------:R-:W-:Y:S04]  /*32b0*/  BSSY B1, `(.L_x_67) ;  /* 0x0000006000017945 */ /* 0x000fe80003800000 */
[----:B------:R3:W-:Y:S01]  /*32c0*/  @!P4 STG.E.U8 desc[UR36][R4.64+0x18], R9 ;  /* 0x000018090400c986 */ /* 0x0007e2000c101124 */
[----:B------:R-:W-:Y:S05]  /*32d0*/  @P1 BRA `(.L_x_68) ;  /* 0x00000000000c1947 */ /* 0x000fea0003800000 */
[----:B------:R-:W5:Y:S02]  /*32e0*/  LDG.E.U8 R50, desc[UR36][R14.64+0x19] ;  /* 0x000019240e327981 */ /* 0x000f64000c1e1100 */
[----:B-----5:R-:W-:-:S05]  /*32f0*/  PRMT R0, R50, 0x8880, RZ ;  /* 0x0000888032007816 */ /* 0x020fca00000000ff */
[----:B------:R-:W-:-:S07]  /*3300*/  IMAD R3, R0, R49, RZ ;  /* 0x0000003100037224 */ /* 0x000fce00078e02ff */
.L_x_68:
[----:B------:R-:W-:Y:S05]  /*3310*/  BSYNC B1 ;  /* 0x0000000000017941 */ /* 0x000fea0003800000 */
.L_x_67:
[----:B------:R-:W-:Y:S01]  /*3320*/  @!P1 IMAD R39, R39, R48, R3 ;  /* 0x0000003027279224 */ /* 0x000fe200078e0203 */
[----:B------:R-:W-:Y:S04]  /*3330*/  BSSY B1, `(.L_x_69) ;  /* 0x0000006000017945 */ /* 0x000fe80003800000 */
[----:B------:R0:W-:Y:S01]  /*3340*/  @!P1 STG.E.U8 desc[UR36][R4.64+0x19], R39 ;  /* 0x0000192704009986 */ /* 0x0001e2000c101124 */
[----:B------:R-:W-:Y:S05]  /*3350*/  @P3 BRA `(.L_x_70) ;  /* 0x00000000000c3947 */ /* 0x000fea0003800000 */
[----:B------:R-:W5:Y:S02]  /*3360*/  LDG.E.U8 R50, desc[UR36][R12.64+0x20] ;  /* 0x000020240c327981 */ /* 0x000f64000c1e1100 */
[----:B-----5:R-:W-:-:S05]  /*3370*/  PRMT R0, R50, 0x8880, RZ ;  /* 0x0000888032007816 */ /* 0x020fca00000000ff */
[----:B------:R-:W-:-:S07]  /*3380*/  IMAD R3, R0, R49, RZ ;  /* 0x0000003100037224 */ /* 0x000fce00078e02ff */
.L_x_70:
[----:B------:R-:W-:Y:S05]  /*3390*/  BSYNC B1 ;  /* 0x0000000000017941 */ /* 0x000fea0003800000 */
.L_x_69:
[----:B---3--:R-:W-:Y:S01]  /*33a0*/  @!P3 IMAD R9, R24, R48, R3 ;  /* 0x000000301809b224 */ /* 0x008fe200078e0203 */
[----:B------:R-:W-:Y:S04]  /*33b0*/  BSSY B1, `(.L_x_71) ;  /* 0x0000006000017945 */ /* 0x000fe80003800000 */
[----:B------:R3:W-:Y:S01]  /*33c0*/  @!P3 STG.E.U8 desc[UR36][R6.64+0x20], R9 ;  /* 0x000020090600b986 */ /* 0x0007e2000c101124 */
[----:B------:R-:W-:Y:S05]  /*33d0*/  @P5 BRA `(.L_x_72) ;  /* 0x00000000000c5947 */ /* 0x000fea0003800000 */
[----:B------:R-:W5:Y:S02]  /*33e0*/  LDG.E.U8 R50, desc[UR36][R12.64+0x21] ;  /* 0x000021240c327981 */ /* 0x000f64000c1e1100 */
[----:B-----5:R-:W-:-:S05]  /*33f0*/  PRMT R0, R50, 0x8880, RZ ;  /* 0x0000888032007816 */ /* 0x020fca00000000ff */
[----:B------:R-:W-:-:S07]  /*3400*/  IMAD R3, R0, R49, RZ ;  /* 0x0000003100037224 */ /* 0x000fce00078e02ff */
.L_x_72:
[----:B------:R-:W-:Y:S05]  /*3410*/  BSYNC B1 ;  /* 0x0000000000017941 */ /* 0x000fea0003800000 */
.L_x_71:
        /* <DEDUP_REMOVED lines=9> */
[----:B------:R-:W-:Y:S01]  /*34b0*/  ISETP.LT.OR P3, PT, R52, 0x9, !P3 ;  /* 0x000000093400780c */ /* 0x000fe20005f61670 */
[----:B------:R-:W-:-:S12]  /*34c0*/  @P2 BRA `(.L_x_74) ;  /* 0x00000000000c2947 */ /* 0x000fd80003800000 */
[----:B------:R-:W5:Y:S02]  /*34d0*/  LDG.E.U8 R50, desc[UR36][R14.64+0x20] ;  /* 0x000020240e327981 */ /* 0x000f64000c1e1100 */
[----:B-----5:R-:W-:-:S05]  /*34e0*/  PRMT R0, R50, 0x8880, RZ ;  /* 0x0000888032007816 */ /* 0x020fca00000000ff */
[----:B------:R-:W-:-:S07]  /*34f0*/  IMAD R3, R0, R49, RZ ;  /* 0x0000003100037224 */ /* 0x000fce00078e02ff */
.L_x_74:
[----:B------:R-:W-:Y:S05]  /*3500*/  BSYNC B1 ;  /* 0x0000000000017941 */ /* 0x000fea0003800000 */
.L_x_73:
[----:B---3--:R-:W-:Y:S01]  /*3510*/  @!P2 IMAD R9, R26, R48, R3 ;  /* 0x000000301a09a224 */ /* 0x008fe200078e0203 */
[----:B------:R-:W-:Y:S04]  /*3520*/  BSSY B1, `(.L_x_75) ;  /* 0x0000006000017945 */ /* 0x000fe80003800000 */
[----:B------:R3:W-:Y:S01]  /*3530*/  @!P2 STG.E.U8 desc[UR36][R4.64+0x20], R9 ;  /* 0x000020090400a986 */ /* 0x0007e2000c101124 */
[----:B------:R-:W-:Y:S05]  /*3540*/  @P0 BRA `(.L_x_76) ;  /* 0x00000000000c0947 */ /* 0x000fea0003800000 */
[----:B------:R-:W5:Y:S02]  /*3550*/  LDG.E.U8 R50, desc[UR36][R14.64+0x21] ;  /* 0x000021240e327981 */ /* 0x000f64000c1e1100 */
[----:B-----5:R-:W-:-:S05]  /*3560*/  PRMT R0, R50, 0x8880, RZ ;  /* 0x0000888032007816 */ /* 0x020fca00000000ff */
[----:B------:R-:W-:-:S07]  /*3570*/  IMAD R3, R0, R49, RZ ;  /* 0x0000003100037224 */ /* 0x000fce00078e02ff */
.L_x_76:
[----:B------:R-:W-:Y:S05]  /*3580*/  BSYNC B1 ;  /* 0x0000000000017941 */ /* 0x000fea0003800000 */
.L_x_75:
[----:B------:R-:W-:Y:S01]  /*3590*/  @!P0 IMAD R27, R27, R48, R3 ;  /* 0x000000301b1b8224 */ /* 0x000fe200078e0203 */
[----:B------:R-:W-:Y:S04]  /*35a0*/  BSSY B1, `(.L_x_77) ;  /* 0x0000006000017945 */ /* 0x000fe80003800000 */
[----:B------:R0:W-:Y:S01]  /*35b0*/  @!P0 STG.E.U8 desc[UR36][R4.64+0x21], R27 ;  /* 0x0000211b04008986 */ /* 0x0001e2000c101124 */
[----:B------:R-:W-:Y:S05]  /*35c0*/  @P5 BRA `(.L_x_78) ;  /* 0x00000000000c5947 */ /* 0x000fea0003800000 */
[----:B------:R-:W5:Y:S02]  /*35d0*/  LDG.E.U8 R50, desc[UR36][R12.64+0x28] ;  /* 0x000028240c327981 */ /* 0x000f64000c1e1100 */
[----:B-----5:R-:W-:-:S05]  /*35e0*/  PRMT R0, R50, 0x8880, RZ ;  /* 0x0000888032007816 */ /* 0x020fca00000000ff */
[----:B------:R-:W-:-:S07]  /*35f0*/  IMAD R3, R0, R49, RZ ;  /* 0x0000003100037224 */ /* 0x000fce00078e02ff */
.L_x_78:
[----:B------:R-:W-:Y:S05]  /*3600*/  BSYNC B1 ;  /* 0x0000000000017941 */ /* 0x000fea0003800000 */
.L_x_77:
[----:B---3--:R-:W-:Y:S01]  /*3610*/  @!P5 IMAD R9, R28, R48, R3 ;  /* 0x000000301c09d224 */ /* 0x008fe200078e0203 */
[----:B------:R-:W-:Y:S04]  /*3620*/  BSSY B1, `(.L_x_79) ;  /* 0x0000006000017945 */ /* 0x000fe80003800000 */
[----:B------:R3:W-:Y:S01]  /*3630*/  @!P5 STG.E.U8 desc[UR36][R6.64+0x28], R9 ;  /* 0x000028090600d986 */ /* 0x0007e2000c101124 */
[----:B------:R-:W-:Y:S05]  /*3640*/  @P4 BRA `(.L_x_80) ;  /* 0x00000000000c4947 */ /* 0x000fea0003800000 */
[----:B------:R-:W5:Y:S02]  /*3650*/  LDG.E.U8 R50, desc[UR36][R12.64+0x29] ;  /* 0x000029240c327981 */ /* 0x000f64000c1e1100 */
[----:B-----5:R-:W-:-:S05]  /*3660*/  PRMT R0, R50, 0x8880, RZ ;  /* 0x0000888032007816 */ /* 0x020fca00000000ff */
[----:B------:R-:W-:-:S07]  /*3670*/  IMAD R3, R0, R49, RZ ;  /* 0x0000003100037224 */ /* 0x000fce00078e02ff */
.L_x_80:
[----:B------:R-:W-:Y:S05]  /*3680*/  BSYNC B1 ;  /* 0x0000000000017941 */ /* 0x000fea0003800000 */
.L_x_79:
[----:B------:R-:W-:Y:S01]  /*3690*/  @!P4 IMAD R29, R29, R48, R3 ;  /* 0x000000301d1dc224 */ /* 0x000fe200078e0203 */
[----:B------:R-:W-:Y:S04]  /*36a0*/  BSSY B1, `(.L_x_81) ;  /* 0x0000006000017945 */ /* 0x000fe80003800000 */
[----:B------:R0:W-:Y:S01]  /*36b0*/  @!P4 STG.E.U8 desc[UR36][R6.64+0x29], R29 ;  /* 0x0000291d0600c986 */ /* 0x0001e2000c101124 */
[----:B------:R-:W-:Y:S05]  /*36c0*/  @P3 BRA `(.L_x_82) ;  /* 0x00000000000c3947 */ /* 0x000fea0003800000 */
[----:B------:R-:W5:Y:S02]  /*36d0*/  LDG.E.U8 R50, desc[UR36][R14.64+0x28] ;  /* 0x000028240e327981 */ /* 0x000f64000c1e1100 */
[----:B-----5:R-:W-:-:S05]  /*36e0*/  PRMT R0, R50, 0x8880, RZ ;  /* 0x0000888032007816 */ /* 0x020fca00000000ff */
[----:B------:R-:W-:-:S07]  /*36f0*/  IMAD R3, R0, R49, RZ ;  /* 0x0000003100037224 */ /* 0x000fce00078e02ff */
.L_x_82:
[----:B------:R-:W-:Y:S05]  /*3700*/  BSYNC B1 ;  /* 0x0000000000017941 */ /* 0x000fea0003800000 */
.L_x_81:
[----:B0123--:R-:W-:Y:S01]  /*3710*/  @!P3 IMAD R7, R30, R48, R3 ;  /* 0x000000301e07b224 */ /* 0x00ffe200078e0203 */
[----:B------:R-:W-:Y:S01]  /*3720*/  ISETP.LT.OR P1, PT, R52, 0x9, !P1 ;  /* 0x000000093400780c */ /* 0x000fe20004f21670 */
[----:B------:R-:W-:Y:S03]  /*3730*/  BSSY B1, `(.L_x_83) ;  /* 0x0000006000017945 */ /* 0x000fe60003800000 */
[----:B------:R0:W-:Y:S09]  /*3740*/  @!P3 STG.E.U8 desc[UR36][R4.64+0x28], R7 ;  /* 0x000028070400b986 */ /* 0x0001f2000c101124 */
[----:B------:R-:W-:Y:S05]  /*3750*/  @P1 BRA `(.L_x_84) ;  /* 0x00000000000c1947 */ /* 0x000fea0003800000 */
[----:B------:R-:W2:Y:S02]  /*3760*/  LDG.E.U8 R50, desc[UR36][R14.64+0x29] ;  /* 0x000029240e327981 */ /* 0x000ea4000c1e1100 */
[----:B--2---:R-:W-:-:S05]  /*3770*/  PRMT R0, R50, 0x8880, RZ ;  /* 0x0000888032007816 */ /* 0x004fca00000000ff */
[----:B------:R-:W-:-:S07]  /*3780*/  IMAD R3, R0, R49, RZ ;  /* 0x0000003100037224 */ /* 0x000fce00078e02ff */
.L_x_84:
[----:B------:R-:W-:Y:S05]  /*3790*/  BSYNC B1 ;  /* 0x0000000000017941 */ /* 0x000fea0003800000 */
.L_x_83:
[----:B------:R-:W-:Y:S01]  /*37a0*/  IMAD R3, R31, R48, R3 ;  /* 0x000000301f037224 */ /* 0x000fe200078e0203 */
[----:B------:R-:W-:Y:S06]  /*37b0*/  @P1 BRA `(.L_x_85) ;  /* 0x0000000400581947 */ /* 0x000fec0003800000 */
[----:B------:R1:W-:Y:S01]  /*37c0*/  STG.E.U8 desc[UR36][R4.64+0x29], R3 ;  /* 0x0000290304007986 */ /* 0x0003e2000c101124 */
[----:B------:R-:W-:Y:S05]  /*37d0*/  BRA `(.L_x_85) ;  /* 0x0000000400507947 */ /* 0x000fea0003800000 */
.L_x_36:
[C---:B------:R-:W-:Y:S02]  /*37e0*/  ISETP.GE.AND P1, PT, R56.reuse, 0x1, PT ;  /* 0x000000013800780c */ /* 0x040fe40003f26270 */
[----:B------:R-:W-:Y:S02]  /*37f0*/  ISETP.GE.AND P2, PT, R56, 0x2, PT ;  /* 0x000000023800780c */ /* 0x000fe40003f46270 */
[C---:B------:R-:W-:Y:S02]  /*3800*/  ISETP.LT.OR P4, PT, R52.reuse, 0x1, !P1 ;  /* 0x000000013400780c */ /* 0x040fe40004f81670 */
[C---:B------:R-:W-:Y:S02]  /*3810*/  ISETP.LT.OR P5, PT, R52.reuse, 0x1, !P2 ;  /* 0x000000013400780c */ /* 0x040fe400057a1670 */
[C---:B------:R-:W-:Y:S02]  /*3820*/  ISETP.LT.OR P1, PT, R52.reuse, 0x9, !P1 ;  /* 0x000000093400780c */ /* 0x040fe40004f21670 */
[----:B------:R-:W-:-:S02]  /*3830*/  ISETP.LT.OR P2, PT, R52, 0x9, !P2 ;  /* 0x000000093400780c */ /* 0x000fc40005741670 */
[C---:B------:R-:W-:Y:S02]  /*3840*/  ISETP.GE.AND P3, PT, R56.reuse, 0x9, PT ;  /* 0x000000093800780c */ /* 0x040fe40003f66270 */
[----:B------:R-:W-:-:S03]  /*3850*/  ISETP.GE.AND P0, PT, R56, 0xa, PT ;  /* 0x0000000a3800780c */ /* 0x000fc60003f06270 */
[-C--:B------:R-:W-:Y:S02]  /*3860*/  @!P4 IMAD R3, R40, R48.reuse, RZ ;  /* 0x000000302803c224 */ /* 0x080fe400078e02ff */
[-C--:B------:R-:W-:Y:S02]  /*3870*/  @!P5 IMAD R41, R41, R48.reuse, RZ ;  /* 0x000000302929d224 */ /* 0x080fe400078e02ff */
[-C--:B------:R-:W-:Y:S01]  /*3880*/  @!P1 IMAD R9, R42, R48.reuse, RZ ;  /* 0x000000302a099224 */ /* 0x080fe200078e02ff */
[----:B------:R0:W-:Y:S01]  /*3890*/  @!P4 STG.E.U8 desc[UR36][R6.64], R3 ;  /* 0x000000030600c986 */ /* 0x0001e2000c101124 */
[C---:B------:R-:W-:Y:S01]  /*38a0*/  ISETP.LT.OR P4, PT, R52.reuse, 0x1, !P3 ;  /* 0x000000013400780c */ /* 0x040fe20005f81670 */
[----:B------:R-:W-:Y:S02]  /*38b0*/  @!P2 IMAD R43, R43, R48, RZ ;  /* 0x000000302b2ba224 */ /* 0x000fe400078e02ff */
[----:B------:R-:W-:Y:S01]  /*38c0*/  @!P5 STG.E.U8 desc[UR36][R6.64+0x1], R41 ;  /* 0x000001290600d986 */ /* 0x000fe2000c101124 */
[----:B------:R-:W-:-:S02]  /*38d0*/  ISETP.LT.OR P5, PT, R52, 0x1, !P0 ;  /* 0x000000013400780c */ /* 0x000fc400047a1670 */
[C---:B------:R-:W-:Y:S01]  /*38e0*/  ISETP.LT.OR P0, PT, R52.reuse, 0x9, !P0 ;  /* 0x000000093400780c */ /* 0x040fe20004701670 */
[----:B------:R1:W-:Y:S01]  /*38f0*/  @!P1 STG.E.U8 desc[UR36][R4.64], R9 ;  /* 0x0000000904009986 */ /* 0x0003e2000c101124 */
[----:B------:R-:W-:Y:S02]  /*3900*/  ISETP.LT.OR P1, PT, R52, 0x9, !P3 ;  /* 0x000000093400780c */ /* 0x000fe40005f21670 */
[C---:B------:R-:W-:Y:S01]  /*3910*/  ISETP.GE.AND P3, PT, R56.reuse, 0x11, PT ;  /* 0x000000113800780c */ /* 0x040fe20003f66270 */
[----:B------:R-:W-:Y:S01]  /*3920*/  @!P2 STG.E.U8 desc[UR36][R4.64+0x1], R43 ;  /* 0x0000012b0400a986 */ /* 0x000fe2000c101124 */
[----:B------:R-:W-:Y:S01]  /*3930*/  ISETP.GE.AND P2, PT, R56, 0x12, PT ;  /* 0x000000123800780c */ /* 0x000fe20003f46270 */
[----:B------:R-:W-:-:S04]  /*3940*/  @!P4 IMAD R11, R44, R48, RZ ;  /* 0x000000302c0bc224 */ /* 0x000fc800078e02ff */
[-C--:B------:R-:W-:Y:S01]  /*3950*/  @!P5 IMAD R45, R45, R48.reuse, RZ ;  /* 0x000000302d2dd224 */ /* 0x080fe200078e02ff */
[----:B------:R-:W-:Y:S01]  /*3960*/  @!P4 STG.E.U8 desc[UR36][R6.64+0x8], R11 ;  /* 0x0000080b0600c986 */ /* 0x000fe2000c101124 */
[C---:B------:R-:W-:Y:S01]  /*3970*/  ISETP.LT.OR P4, PT, R52.reuse, 0x1, !P3 ;  /* 0x000000013400780c */ /* 0x040fe20005f81670 */
[-C--:B------:R-:W-:Y:S02]  /*3980*/  @!P0 IMAD R47, R47, R48.reuse, RZ ;  /* 0x000000302f2f8224 */ /* 0x080fe400078e02ff */
[----:B------:R-:W-:Y:S01]  /*3990*/  @!P5 STG.E.U8 desc[UR36][R6.64+0x9], R45 ;  /* 0x0000092d0600d986 */ /* 0x000fe2000c101124 */
[----:B------:R-:W-:Y:S01]  /*39a0*/  ISETP.LT.OR P5, PT, R52, 0x1, !P2 ;  /* 0x000000013400780c */ /* 0x000fe200057a1670 */
[----:B0-----:R-:W-:Y:S01]  /*39b0*/  @!P1 IMAD R3, R46, R48, RZ ;  /* 0x000000302e039224 */ /* 0x001fe200078e02ff */
[----:B------:R-:W-:Y:S01]  /*39c0*/  ISETP.LT.OR P2, PT, R52, 0x9, !P2 ;  /* 0x000000093400780c */ /* 0x000fe20005741670 */
[----:B------:R-:W-:Y:S01]  /*39d0*/  @!P0 STG.E.U8 desc[UR36][R4.64+0x9], R47 ;  /* 0x0000092f04008986 */ /* 0x000fe2000c101124 */
[----:B------:R-:W-:-:S03]  /*39e0*/  ISETP.GE.AND P0, PT, R56, 0x1a, PT ;  /* 0x0000001a3800780c */ /* 0x000fc60003f06270 */
[----:B------:R0:W-:Y:S01]  /*39f0*/  @!P1 STG.E.U8 desc[UR36][R4.64+0x8], R3 ;  /* 0x0000080304009986 */ /* 0x0001e2000c101124 */
[----:B------:R-:W-:Y:S01]  /*3a00*/  ISETP.LT.OR P1, PT, R52, 0x9, !P3 ;  /* 0x000000093400780c */ /* 0x000fe20005f21670 */
[----:B-1----:R-:W-:Y:S01]  /*3a10*/  @!P4 IMAD R9, R32, R48, RZ ;  /* 0x000000302009c224 */ /* 0x002fe200078e02ff */
[----:B------:R-:W-:-:S03]  /*3a20*/  ISETP.GE.AND P3, PT, R56, 0x19, PT ;  /* 0x000000193800780c */ /* 0x000fc60003f66270 */
[-C--:B------:R-:W-:Y:S01]  /*3a30*/  @!P5 IMAD R33, R33, R48.reuse, RZ ;  /* 0x000000302121d224 */ /* 0x080fe200078e02ff */
[----:B------:R-:W-:Y:S01]  /*3a40*/  @!P4 STG.E.U8 desc[UR36][R6.64+0x10], R9 ;  /* 0x000010090600c986 */ /* 0x000fe2000c101124 */
[C---:B------:R-:W-:Y:S01]  /*3a50*/  ISETP.LT.OR P4, PT, R52.reuse, 0x1, !P3 ;  /* 0x000000013400780c */ /* 0x040fe20005f81670 */
[-C--:B------:R-:W-:Y:S01]  /*3a60*/  @!P2 IMAD R35, R35, R48.reuse, RZ ;  /* 0x000000302323a224 */ /* 0x080fe200078e02ff */
[C---:B------:R-:W-:Y:S01]  /*3a70*/  ISETP.LT.OR P3, PT, R52.reuse, 0x9, !P3 ;  /* 0x000000093400780c */ /* 0x040fe20005f61670 */
[----:B------:R-:W-:Y:S01]  /*3a80*/  @!P5 STG.E.U8 desc[UR36][R6.64+0x11], R33 ;  /* 0x000011210600d986 */ /* 0x000fe2000c101124 */
[----:B------:R-:W-:Y:S02]  /*3a90*/  ISETP.LT.OR P5, PT, R52, 0x1, !P0 ;  /* 0x000000013400780c */ /* 0x000fe400047a1670 */
[----:B0-----:R-:W-:Y:S01]  /*3aa0*/  @!P1 IMAD R3, R34, R48, RZ ;  /* 0x0000003022039224 */ /* 0x001fe200078e02ff */
[----:B------:R-:W-:Y:S01]  /*3ab0*/  @!P2 STG.E.U8 desc[UR36][R4.64+0x11], R35 ;  /* 0x000011230400a986 */ /* 0x000fe2000c101124 */
[----:B------:R-:W-:-:S02]  /*3ac0*/  ISETP.GE.AND P2, PT, R56, 0x21, PT ;  /* 0x000000213800780c */ /* 0x000fc40003f46270 */
[----:B------:R-:W-:Y:S01]  /*3ad0*/  ISETP.LT.OR P0, PT, R52, 0x9, !P0 ;  /* 0x000000093400780c */ /* 0x000fe20004701670 */
[----:B------:R0:W-:Y:S01]  /*3ae0*/  @!P1 STG.E.U8 desc[UR36][R4.64+0x10], R3 ;  /* 0x0000100304009986 */ /* 0x0001e2000c101124 */
[----:B------:R-:W-:Y:S01]  /*3af0*/  ISETP.GE.AND P1, PT, R56, 0x22, PT ;  /* 0x000000223800780c */ /* 0x000fe20003f26270 */
[----:B------:R-:W-:-:S04]  /*3b00*/  @!P4 IMAD R11, R36, R48, RZ ;  /* 0x00000030240bc224 */ /* 0x000fc800078e02ff */
[-C--:B------:R-:W-:Y:S01]  /*3b10*/  @!P5 IMAD R37, R37, R48.reuse, RZ ;  /* 0x000000302525d224 */ /* 0x080fe200078e02ff */
[----:B------:R-:W-:Y:S01]  /*3b20*/  @!P4 STG.E.U8 desc[UR36][R6.64+0x18], R11 ;  /* 0x0000180b0600c986 */ /* 0x000fe2000c101124 */
[C---:B------:R-:W-:Y:S02]  /*3b30*/  ISETP.LT.OR P4, PT, R52.reuse, 0x1, !P2 ;  /* 0x000000013400780c */ /* 0x040fe40005781670 */
[C---:B------:R-:W-:Y:S01]  /*3b40*/  ISETP.LT.OR P2, PT, R52.reuse, 0x9, !P2 ;  /* 0x000000093400780c */ /* 0x040fe20005741670 */
[----:B------:R-:W-:Y:S01]  /*3b50*/  @!P5 STG.E.U8 desc[UR36][R6.64+0x19], R37 ;  /* 0x000019250600d986 */ /* 0x000fe2000c101124 */
[----:B------:R-:W-:Y:S01]  /*3b60*/  ISETP.LT.OR P5, PT, R52, 0x1, !P1 ;  /* 0x000000013400780c */ /* 0x000fe20004fa1670 */
[-C--:B0-----:R-:W-:Y:S01]  /*3b70*/  @!P3 IMAD R3, R38, R48.reuse, RZ ;  /* 0x000000302603b224 */ /* 0x081fe200078e02ff */
[----:B------:R-:W-:Y:S01]  /*3b80*/  ISETP.LT.OR P1, PT, R52, 0x9, !P1 ;  /* 0x000000093400780c */ /* 0x000fe20004f21670 */
[----:B------:R-:W-:-:S03]  /*3b90*/  @!P0 IMAD R39, R39, R48, RZ ;  /* 0x0000003027278224 */ /* 0x000fc600078e02ff */
[----:B------:R0:W-:Y:S01]  /*3ba0*/  @!P3 STG.E.U8 desc[UR36][R4.64+0x18], R3 ;  /* 0x000018030400b986 */ /* 0x0001e2000c101124 */
[----:B------:R-:W-:Y:S02]  /*3bb0*/  ISETP.GE.AND P3, PT, R56, 0x2a, PT ;  /* 0x0000002a3800780c */ /* 0x000fe40003f66270 */
[-C--:B------:R-:W-:Y:S01]  /*3bc0*/  @!P4 IMAD R9, R24, R48.reuse, RZ ;  /* 0x000000301809c224 */ /* 0x080fe200078e02ff */
[----:B------:R-:W-:Y:S01]  /*3bd0*/  @!P0 STG.E.U8 desc[UR36][R4.64+0x19], R39 ;  /* 0x0000192704008986 */ /* 0x000fe2000c101124 */
[----:B------:R-:W-:Y:S02]  /*3be0*/  ISETP.GE.AND P0, PT, R56, 0x29, PT ;  /* 0x000000293800780c */ /* 0x000fe40003f06270 */
[-C--:B------:R-:W-:Y:S01]  /*3bf0*/  @!P5 IMAD R25, R25, R48.reuse, RZ ;  /* 0x000000301919d224 */ /* 0x080fe200078e02ff */
[----:B------:R1:W-:Y:S01]  /*3c00*/  @!P4 STG.E.U8 desc[UR36][R6.64+0x20], R9 ;  /* 0x000020090600c986 */ /* 0x0003e2000c101124 */
[C---:B------:R-:W-:Y:S01]  /*3c10*/  ISETP.LT.OR P4, PT, R52.reuse, 0x1, !P0 ;  /* 0x000000013400780c */ /* 0x040fe20004781670 */
[-C--:B------:R-:W-:Y:S01]  /*3c20*/  @!P1 IMAD R27, R27, R48.reuse, RZ ;  /* 0x000000301b1b9224 */ /* 0x080fe200078e02ff */
[C---:B------:R-:W-:Y:S01]  /*3c30*/  ISETP.LT.OR P0, PT, R52.reuse, 0x9, !P0 ;  /* 0x000000093400780c */ /* 0x040fe20004701670 */
[----:B------:R2:W-:Y:S01]  /*3c40*/  @!P5 STG.E.U8 desc[UR36][R6.64+0x21], R25 ;  /* 0x000021190600d986 */ /* 0x0005e2000c101124 */
[----:B------:R-:W-:Y:S01]  /*3c50*/  ISETP.LT.OR P5, PT, R52, 0x1, !P3 ;  /* 0x000000013400780c */ /* 0x000fe20005fa1670 */
[-C--:B0-----:R-:W-:Y:S01]  /*3c60*/  @!P2 IMAD R3, R26, R48.reuse, RZ ;  /* 0x000000301a03a224 */ /* 0x081fe200078e02ff */
[----:B------:R-:W-:Y:S01]  /*3c70*/  ISETP.LT.OR P3, PT, R52, 0x9, !P3 ;  /* 0x000000093400780c */ /* 0x000fe20005f61670 */
[----:B------:R2:W-:Y:S04]  /*3c80*/  @!P1 STG.E.U8 desc[UR36][R4.64+0x21], R27 ;  /* 0x0000211b04009986 */ /* 0x0005e8000c101124 */
[----:B------:R2:W-:Y:S02]  /*3c90*/  @!P2 STG.E.U8 desc[UR36][R4.64+0x20], R3 ;  /* 0x000020030400a986 */ /* 0x0005e4000c101124 */
[----:B------:R-:W-:-:S02]  /*3ca0*/  @!P4 IMAD R11, R28, R48, RZ ;  /* 0x000000301c0bc224 */ /* 0x000fc400078e02ff */
[-C--:B-1----:R-:W-:Y:S02]  /*3cb0*/  @!P0 IMAD R9, R30, R48.reuse, RZ ;  /* 0x000000301e098224 */ /* 0x082fe400078e02ff */
[-C--:B------:R-:W-:Y:S01]  /*3cc0*/  @!P5 IMAD R29, R29, R48.reuse, RZ ;  /* 0x000000301d1dd224 */ /* 0x080fe200078e02ff */
[----:B------:R2:W-:Y:S01]  /*3cd0*/  @!P4 STG.E.U8 desc[UR36][R6.64+0x28], R11 ;  /* 0x0000280b0600c986 */ /* 0x0005e2000c101124 */
[----:B------:R-:W-:-:S03]  /*3ce0*/  @!P3 IMAD R31, R31, R48, RZ ;  /* 0x000000301f1fb224 */ /* 0x000fc600078e02ff */
[----:B------:R2:W-:Y:S04]  /*3cf0*/  @!P5 STG.E.U8 desc[UR36][R6.64+0x29], R29 ;  /* 0x0000291d0600d986 */ /* 0x0005e8000c101124 */
[----:B------:R2:W-:Y:S04]  /*3d00*/  @!P0 STG.E.U8 desc[UR36][R4.64+0x28], R9 ;  /* 0x0000280904008986 */ /* 0x0005e8000c101124 */
[----:B------:R2:W-:Y:S02]  /*3d10*/  @!P3 STG.E.U8 desc[UR36][R4.64+0x29], R31 ;  /* 0x0000291f0400b986 */ /* 0x0005e4000c101124 */
.L_x_85:
[----:B------:R-:W-:Y:S05]  /*3d20*/  BSYNC B0 ;  /* 0x0000000000007941 */ /* 0x000fea0003800000 */
.L_x_35:
[----:B------:R-:W-:Y:S01]  /*3d30*/  ULDC UR4, c[0x0][0xc] ;  /* 0x0000030000047ab9 */ /* 0x000fe20000000800 */
[----:B------:R-:W-:Y:S01]  /*3d40*/  ULDC UR5, c[0x0][0x10] ;  /* 0x0000040000057ab9 */ /* 0x000fe20000000800 */
[----:B-12---:R-:W1:Y:S01]  /*3d50*/  LDC R3, c[0x0][0x14] ;  /* 0x00000500ff037b82 */ /* 0x006e620000000800 */
[----:B------:R-:W-:Y:S01]  /*3d60*/  UIMAD.WIDE.U32 UR4, UR4, UR5, URZ ;  /* 0x00000005040472a5 */ /* 0x000fe2000f8e003f */
[----:B------:R-:W-:Y:S01]  /*3d70*/  PRMT R0, RZ, 0x7610, R0 ;  /* 0x00007610ff007816 */ /* 0x000fe20000000000 */
[----:B------:R-:W-:Y:S02]  /*3d80*/  IMAD.MOV.U32 R52, RZ, RZ, -0x1 ;  /* 0xffffffffff347424 */ /* 0x000fe400078e00ff */
[----:B------:R-:W-:Y:S02]  /*3d90*/  IMAD.MOV.U32 R53, RZ, RZ, -0x1 ;  /* 0xffffffffff357424 */ /* 0x000fe400078e00ff */
[----:B-1----:R-:W-:-:S04]  /*3da0*/  IMAD.WIDE.U32 R16, R3, UR4, R16 ;  /* 0x0000000403107c25 */ /* 0x002fc8000f8e0010 */
[----:B------:R-:W-:Y:S01]  /*3db0*/  IMAD R3, R3, UR5, RZ ;  /* 0x0000000503037c24 */ /* 0x000fe2000f8e02ff */
[----:B------:R-:W-:Y:S02]  /*3dc0*/  ULDC.64 UR4, c[0x0][0x650] ;  /* 0x0001940000047ab9 */ /* 0x000fe40000000a00 */
[----:B------:R-:W-:Y:S01]  /*3dd0*/  ISETP.GE.U32.AND P0, PT, R16, UR4, PT ;  /* 0x0000000410007c0c */ /* 0x000fe2000bf06070 */
[----:B------:R-:W-:-:S05]  /*3de0*/  IMAD.IADD R17, R17, 0x1, R3 ;  /* 0x0000000111117824 */ /* 0x000fca00078e0203 */
[----:B------:R-:W-:-:S13]  /*3df0*/  ISETP.GE.U32.AND.EX P0, PT, R17, UR5, PT, P0 ;  /* 0x0000000511007c0c */ /* 0x000fda000bf06100 */
[----:B------:R-:W-:Y:S05]  /*3e00*/  @P0 BRA `(.L_x_86) ;  /* 0x0000000400640947 */ /* 0x000fea0003800000 */
[----:B------:R-:W1:Y:S01]  /*3e10*/  S2R R12, SR_CTAID.X ;  /* 0x00000000000c7919 */ /* 0x000e620000002500 */
[----:B------:R-:W2:Y:S01]  /*3e20*/  LDC.64 R10, c[0x0][0x628] ;  /* 0x00018a00ff0a7b82 */ /* 0x000ea20000000a00 */
[----:B------:R-:W-:Y:S01]  /*3e30*/  ULDC UR4, c[0x0][0x150] ;  /* 0x0000540000047ab9 */ /* 0x000fe20000000800 */
[----:B------:R-:W-:Y:S01]  /*3e40*/  IMAD.MOV.U32 R8, RZ, RZ, R16 ;  /* 0x000000ffff087224 */ /* 0x000fe200078e0010 */
[----:B------:R-:W3:Y:S01]  /*3e50*/  S2R R24, SR_CTAID.Y ;  /* 0x0000000000187919 */ /* 0x000ee20000002600 */
[----:B------:R-:W-:-:S04]  /*3e60*/  IMAD.MOV.U32 R9, RZ, RZ, R17 ;  /* 0x000000ffff097224 */ /* 0x000fc800078e0011 */
[----:B------:R-:W0:Y:S08]  /*3e70*/  LDC R21, c[0x0][0x144] ;  /* 0x00005100ff157b82 */ /* 0x000e300000000800 */
[----:B------:R-:W0:Y:S08]  /*3e80*/  LDC R0, c[0x0][0x630] ;  /* 0x00018c00ff007b82 */ /* 0x000e300000000800 */
[----:B------:R-:W0:Y:S01]  /*3e90*/  LDC.64 R14, c[0x0][0x620] ;  /* 0x00018800ff0e7b82 */ /* 0x000e220000000a00 */
[----:B--2---:R-:W-:-:S04]  /*3ea0*/  ISETP.NE.U32.AND P0, PT, R10, RZ, PT ;  /* 0x000000ff0a00720c */ /* 0x004fc80003f05070 */
[----:B------:R-:W-:Y:S02]  /*3eb0*/  ISETP.NE.AND.EX P0, PT, R11, RZ, PT, P0 ;  /* 0x000000ff0b00720c */ /* 0x000fe40003f05300 */
[----:B-1----:R-:W-:-:S05]  /*3ec0*/  I2FP.F32.U32 R3, R12 ;  /* 0x0000000c00037245 */ /* 0x002fca0000201000 */
[----:B------:R-:W-:-:S04]  /*3ed0*/  FMUL R3, R3, UR4 ;  /* 0x0000000403037c20 */ /* 0x000fc80008400000 */
[----:B------:R1:W2:Y:S02]  /*3ee0*/  F2I.U32.TRUNC.NTZ R20, R3 ;  /* 0x0000000300147305 */ /* 0x0002a4000020f000 */
[----:B---3--:R-:W-:Y:S05]  /*3ef0*/  @!P0 BRA `(.L_x_87) ;  /* 0x0000000000288947 */ /* 0x008fea0003800000 */
[----:B-1----:R-:W1:Y:S02]  /*3f00*/  LDC R3, c[0x0][0x634] ;  /* 0x00018d00ff037b82 */ /* 0x002e640000000800 */
[----:B-1----:R-:W-:-:S05]  /*3f10*/  IADD3 R3, P0, R16, R3, RZ ;  /* 0x0000000310037210 */ /* 0x002fca0007f1e0ff */
[----:B------:R-:W-:-:S04]  /*3f20*/  IMAD.X R13, RZ, RZ, R17, P0 ;  /* 0x000000ffff0d7224 */ /* 0x000fc800000e0611 */
[----:B0---4-:R-:W-:-:S04]  /*3f30*/  IMAD.WIDE.U32 R4, R13, R10, RZ ;  /* 0x0000000a0d047225 */ /* 0x011fc800078e00ff */
[----:B------:R-:W-:-:S04]  /*3f40*/  IMAD.WIDE.U32 R6, P0, R3, R11, R4 ;  /* 0x0000000b03067225 */ /* 0x000fc80007800004 */
[----:B------:R-:W-:-:S04]  /*3f50*/  IMAD.WIDE.U32 R4, R3, R10, RZ ;  /* 0x0000000a03047225 */ /* 0x000fc800078e00ff */
[----:B------:R-:W-:Y:S01]  /*3f60*/  IMAD.X R9, RZ, RZ, RZ, P0 ;  /* 0x000000ffff097224 */ /* 0x000fe200000e06ff */
[----:B------:R-:W-:Y:S01]  /*3f70*/  IADD3 RZ, P0, R5, R6, RZ ;  /* 0x0000000605ff7210 */ /* 0x000fe20007f1e0ff */
[----:B------:R-:W-:-:S04]  /*3f80*/  IMAD.MOV.U32 R8, RZ, RZ, R7 ;  /* 0x000000ffff087224 */ /* 0x000fc800078e0007 */
[----:B------:R-:W-:-:S08]  /*3f90*/  IMAD.WIDE.U32.X R8, R13, R11, R8, P0 ;  /* 0x0000000b0d087225 */ /* 0x000fd000000e0408 */
.L_x_87:
[----:B------:R-:W3:Y:S01]  /*3fa0*/  LDC.64 R30, c[0x0][0x640] ;  /* 0x00019000ff1e7b82 */ /* 0x000ee20000000a00 */
[-CC-:B0-----:R-:W-:Y:S01]  /*3fb0*/  SHF.R.U64 R53, R8, R0.reuse, R9.reuse ;  /* 0x0000000008357219 */ /* 0x181fe20000001209 */
[----:B--2---:R-:W-:Y:S01]  /*3fc0*/  IMAD.MOV R20, RZ, RZ, -R20 ;  /* 0x000000ffff147224 */ /* 0x004fe200078e0a14 */
[----:B------:R-:W-:Y:S01]  /*3fd0*/  SHF.R.U32.HI R0, RZ, R0, R9 ;  /* 0x00000000ff007219 */ /* 0x000fe20000011609 */
[----:B------:R-:W-:Y:S01]  /*3fe0*/  ULDC UR4, c[0x0][0x154] ;  /* 0x0000550000047ab9 */ /* 0x000fe20000000800 */
[----:B-1----:R-:W-:Y:S01]  /*3ff0*/  IADD3 R3, P0, RZ, -R53, RZ ;  /* 0x80000035ff037210 */ /* 0x002fe20007f1e0ff */
[----:B------:R-:W-:Y:S02]  /*4000*/  IMAD R26, R21, R20, R12 ;  /* 0x00000014151a7224 */ /* 0x000fe400078e020c */
[----:B------:R-:W0:Y:S01]  /*4010*/  LDC R6, c[0x0][0x618] ;  /* 0x00018600ff067b82 */ /* 0x000e220000000800 */
[----:B------:R-:W-:Y:S02]  /*4020*/  IMAD.MOV.U32 R7, RZ, RZ, 0x1 ;  /* 0x00000001ff077424 */ /* 0x000fe400078e00ff */
[----:B----4-:R-:W-:-:S04]  /*4030*/  IMAD.X R5, RZ, RZ, ~R0, P0 ;  /* 0x000000ffff057224 */ /* 0x010fc800000e0e00 */
[-C--:B------:R-:W-:Y:S01]  /*4040*/  IMAD R0, R5, R14.reuse, RZ ;  /* 0x0000000e05007224 */ /* 0x080fe200078e02ff */
[----:B------:R-:W1:Y:S01]  /*4050*/  LDC R8, c[0x0][0x608] ;  /* 0x00018200ff087b82 */ /* 0x000e620000000800 */
[----:B------:R-:W-:-:S04]  /*4060*/  IMAD.WIDE.U32 R4, R3, R14, R16 ;  /* 0x0000000e03047225 */ /* 0x000fc800078e0010 */
[----:B------:R-:W-:Y:S01]  /*4070*/  IMAD R3, R3, R15, R0 ;  /* 0x0000000f03037224 */ /* 0x000fe200078e0200 */
[----:B------:R-:W-:Y:S02]  /*4080*/  I2FP.F32.U32 R0, R24 ;  /* 0x0000001800007245 */ /* 0x000fe40000201000 */
[----:B------:R-:W2:Y:S01]  /*4090*/  LDC R28, c[0x0][0x658] ;  /* 0x00019600ff1c7b82 */ /* 0x000ea20000000800 */
[----:B------:R-:W-:Y:S01]  /*40a0*/  IMAD.IADD R3, R5, 0x1, R3 ;  /* 0x0000000105037824 */ /* 0x000fe200078e0203 */
[----:B---3--:R-:W-:Y:S01]  /*40b0*/  ISETP.NE.U32.AND P0, PT, R30, RZ, PT ;  /* 0x000000ff1e00720c */ /* 0x008fe20003f05070 */
[----:B------:R-:W-:Y:S01]  /*40c0*/  FMUL R0, R0, UR4 ;  /* 0x0000000400007c20 */ /* 0x000fe20008400000 */
[----:B------:R-:W-:Y:S02]  /*40d0*/  IMAD.MOV.U32 R5, RZ, RZ, -0x1 ;  /* 0xffffffffff057424 */ /* 0x000fe400078e00ff */
[----:B------:R-:W-:Y:S01]  /*40e0*/  ISETP.NE.AND.EX P0, PT, R31, RZ, PT, P0 ;  /* 0x000000ff1f00720c */ /* 0x000fe20003f05300 */
[----:B------:R3:W4:Y:S01]  /*40f0*/  F2I.U32.TRUNC.NTZ R13, R0 ;  /* 0x00000000000d7305 */ /* 0x000722000020f000 */
[----:B------:R-:W3:Y:S01]  /*4100*/  LDC R15, c[0x0][0x148] ;  /* 0x00005200ff0f7b82 */ /* 0x000ee20000000800 */
[----:B0-----:R-:W-:-:S02]  /*4110*/  SHF.R.U64 R12, R4, R6, R3 ;  /* 0x00000006040c7219 */ /* 0x001fc40000001203 */
[----:B------:R-:W-:-:S05]  /*4120*/  SHF.R.U32.HI R3, RZ, R6, R3 ;  /* 0x00000006ff037219 */ /* 0x000fca0000011603 */
[----:B------:R-:W0:Y:S01]  /*4130*/  LDC R20, c[0x0][0x600] ;  /* 0x00018000ff147b82 */ /* 0x000e220000000800 */
[-CC-:B-1----:R-:W-:Y:S02]  /*4140*/  SHF.R.U64 R10, R12, R8.reuse, R3.reuse ;  /* 0x000000080c0a7219 */ /* 0x182fe40000001203 */
[----:B------:R-:W-:-:S05]  /*4150*/  SHF.R.U32.HI R3, RZ, R8, R3 ;  /* 0x00000008ff037219 */ /* 0x000fca0000011603 */
[----:B------:R-:W1:Y:S01]  /*4160*/  LDC R21, c[0x0][0x648] ;  /* 0x00019200ff157b82 */ /* 0x000e620000000800 */
[-C--:B--2---:R-:W-:Y:S02]  /*4170*/  SHF.L.U32 R4, R5, R28.reuse, RZ ;  /* 0x0000001c05047219 */ /* 0x084fe400000006ff */
[-CC-:B------:R-:W-:Y:S02]  /*4180*/  SHF.R.U64 R14, R10, R28.reuse, R3.reuse ;  /* 0x0000001c0a0e7219 */ /* 0x180fe40000001203 */
[----:B------:R-:W-:Y:S02]  /*4190*/  SHF.R.U32.HI R5, RZ, R28, R3 ;  /* 0x0000001cff057219 */ /* 0x000fe40000011603 */
[----:B------:R-:W-:Y:S01]  /*41a0*/  LOP3.LUT R51, RZ, R4, RZ, 0x33, !PT ;  /* 0x00000004ff337212 */ /* 0x000fe200078e33ff */
[----:B------:R-:W2:Y:S01]  /*41b0*/  LDC R25, c[0x0][0x638] ;  /* 0x00018e00ff197b82 */ /* 0x000ea20000000800 */
[----:B------:R-:W-:Y:S01]  /*41c0*/  SHF.L.U32 R28, R7, R28, RZ ;  /* 0x0000001c071c7219 */ /* 0x000fe200000006ff */
[----:B------:R-:W-:-:S06]  /*41d0*/  IMAD.MOV.U32 R4, RZ, RZ, R14 ;  /* 0x000000ffff047224 */ /* 0x000fcc00078e000e */
[----:B------:R-:W0:Y:S01]  /*41e0*/  LDC R27, c[0x0][0x610] ;  /* 0x00018400ff1b7b82 */ /* 0x000e220000000800 */
[----:B----4-:R-:W-:Y:S05]  /*41f0*/  @!P0 BRA `(.L_x_88) ;  /* 0x0000000000288947 */ /* 0x010fea0003800000 */
        /* <DEDUP_REMOVED lines=10> */
.L_x_88:
[----:B------:R-:W-:Y:S01]  /*42a0*/  ISETP.NE.AND P0, PT, R2, 0x1, PT ;  /* 0x000000010200780c */ /* 0x000fe20003f05270 */
[----:B------:R-:W-:Y:S01]  /*42b0*/  IMAD.MOV R13, RZ, RZ, -R13 ;  /* 0x000000ffff0d7224 */ /* 0x000fe200078e0a0d */
[----:B-1-3--:R-:W-:Y:S01]  /*42c0*/  SHF.R.U64 R0, R4, R21, R5 ;  /* 0x0000001504007219 */ /* 0x00afe20000001205 */
[----:B0-----:R-:W-:Y:S01]  /*42d0*/  VIADD R5, R20, 0xffffffff ;  /* 0xffffffff14057836 */ /* 0x001fe20000000000 */
[----:B------:R-:W-:-:S03]  /*42e0*/  LOP3.LUT R51, R10, R51, RZ, 0xc0, !PT ;  /* 0x000000330a337212 */ /* 0x000fc600078ec0ff */
[----:B------:R-:W-:Y:S01]  /*42f0*/  IMAD.MOV R3, RZ, RZ, -R0 ;  /* 0x000000ffff037224 */ /* 0x000fe200078e0a00 */
[----:B------:R-:W-:Y:S01]  /*4300*/  LOP3.LUT R5, R12, R5, RZ, 0xc0, !PT ;  /* 0x000000050c057212 */ /* 0x000fe200078ec0ff */
[----:B------:R-:W-:Y:S02]  /*4310*/  IMAD R51, R28, R0, R51 ;  /* 0x000000001c337224 */ /* 0x000fe400078e0233 */
[----:B--2---:R-:W-:Y:S02]  /*4320*/  IMAD R0, R3, R25, R14 ;  /* 0x0000001903007224 */ /* 0x004fe400078e020e */
[----:B------:R-:W-:Y:S02]  /*4330*/  @P0 IMAD R26, R15, R13, R24 ;  /* 0x0000000d0f1a0224 */ /* 0x000fe400078e0218 */
[----:B------:R-:W-:Y:S02]  /*4340*/  IMAD R4, R0, R20, R5 ;  /* 0x0000001400047224 */ /* 0x000fe400078e0205 */
[----:B------:R-:W-:-:S02]  /*4350*/  IMAD R51, R51, R27, R26 ;  /* 0x0000001b33337224 */ /* 0x000fc400078e021a */
[----:B------:R-:W-:-:S03]  /*4360*/  IMAD.MOV.U32 R3, RZ, RZ, 0x1 ;  /* 0x00000001ff037424 */ /* 0x000fc600078e00ff */
[----:B------:R-:W-:Y:S02]  /*4370*/  SEL R52, R4, R51, !P0 ;  /* 0x0000003304347207 */ /* 0x000fe40004000000 */
[----:B------:R-:W-:Y:S02]  /*4380*/  PRMT R0, R3, 0x7610, R0 ;  /* 0x0000761003007816 */ /* 0x000fe40000000000 */
[----:B------:R-:W-:-:S07]  /*4390*/  SEL R51, R51, R4, !P0 ;  /* 0x0000000433337207 */ /* 0x000fce0004000000 */
.L_x_86:
[----:B------:R-:W-:-:S13]  /*43a0*/  LOP3.LUT P0, RZ, R0, 0xff, RZ, 0xc0, !PT ;  /* 0x000000ff00ff7812 */ /* 0x000fda000780c0ff */
[----:B------:R-:W-:Y:S05]  /*43b0*/  @P0 BRA `(.L_x_89) ;  /* 0xffffffcc00c40947 */ /* 0x000fea000383ffff */
[----:B------:R-:W-:Y:S05]  /*43c0*/  EXIT ;  /* 0x000000000000794d */ /* 0x000fea0003800000 */
.L_x_8:
[----:B0-----:R-:W-:Y:S01]  /*43d0*/  ULDC.64 UR4, c[0x0][0x650] ;  /* 0x0001940000047ab9 */ /* 0x001fe20000000a00 */
        /* <DEDUP_REMOVED lines=25> */
.L_x_91:
[----:B------:R-:W0:Y:S01]  /*4570*/  LDC.64 R28, c[0x0][0x640] ;  /* 0x00019000ff1c7b82 */ /* 0x000e220000000a00 */
[-CC-:B------:R-:W-:Y:S01]  /*4580*/  SHF.R.U64 R22, R12, R6.reuse, R13.reuse ;  /* 0x000000060c167219 */ /* 0x180fe2000000120d */
[----:B------:R-:W-:Y:S01]  /*4590*/  IMAD.MOV.U32 R30, RZ, RZ, 0x1 ;  /* 0x00000001ff1e7424 */ /* 0x000fe200078e00ff */
[----:B------:R-:W-:Y:S02]  /*45a0*/  SHF.R.U32.HI R6, RZ, R6, R13 ;  /* 0x00000006ff067219 */ /* 0x000fe4000001160d */
        /* <DEDUP_REMOVED lines=8> */
[----:B------:R-:W-:Y:S01]  /*4630*/  IMAD.IADD R9, R9, 0x1, R11 ;  /* 0x0000000109097824 */ /* 0x000fe200078e020b */
[----:B0-----:R-:W-:-:S04]  /*4640*/  ISETP.NE.U32.AND P0, PT, R28, RZ, PT ;  /* 0x000000ff1c00720c */ /* 0x001fc80003f05070 */
[----:B------:R-:W-:Y:S02]  /*4650*/  ISETP.NE.AND.EX P0, PT, R29, RZ, PT, P0 ;  /* 0x000000ff1d00720c */ /* 0x000fe40003f05300 */
[----:B------:R-:W0:Y:S01]  /*4660*/  LDC R20, c[0x0][0x600] ;  /* 0x00018000ff147b82 */ /* 0x000e220000000800 */
[-CC-:B-1----:R-:W-:Y:S01]  /*4670*/  SHF.R.U64 R14, R8, R10.reuse, R9.reuse ;  /* 0x0000000a080e7219 */ /* 0x182fe20000001209 */
[----:B------:R-:W-:Y:S01]  /*4680*/  IMAD.MOV.U32 R8, RZ, RZ, -0x1 ;  /* 0xffffffffff087424 */ /* 0x000fe200078e00ff */
[----:B------:R-:W-:-:S05]  /*4690*/  SHF.R.U32.HI R9, RZ, R10, R9 ;  /* 0x0000000aff097219 */ /* 0x000fca0000011609 */
[----:B------:R-:W1:Y:S01]  /*46a0*/  LDC R26, c[0x0][0x648] ;  /* 0x00019200ff1a7b82 */ /* 0x000e620000000800 */
[-CC-:B--2---:R-:W-:Y:S02]  /*46b0*/  SHF.R.U64 R21, R14, R12.reuse, R9.reuse ;  /* 0x0000000c0e157219 */ /* 0x184fe40000001209 */
[----:B------:R-:W-:-:S05]  /*46c0*/  SHF.R.U32.HI R6, RZ, R12, R9 ;  /* 0x0000000cff067219 */ /* 0x000fca0000011609 */
[----:B------:R-:W2:Y:S01]  /*46d0*/  LDC R27, c[0x0][0x638] ;  /* 0x00018e00ff1b7b82 */ /* 0x000ea20000000800 */
[-C--:B---3--:R-:W-:Y:S02]  /*46e0*/  SHF.L.U32 R8, R8, R25.reuse, RZ ;  /* 0x0000001908087219 */ /* 0x088fe400000006ff */
[-CC-:B------:R-:W-:Y:S02]  /*46f0*/  SHF.R.U64 R23, R21, R25.reuse, R6.reuse ;  /* 0x0000001915177219 */ /* 0x180fe40000001206 */
[----:B------:R-:W-:Y:S02]  /*4700*/  LOP3.LUT R32, RZ, R8, RZ, 0x33, !PT ;  /* 0x00000008ff207212 */ /* 0x000fe400078e33ff */
[----:B------:R-:W-:Y:S01]  /*4710*/  SHF.R.U32.HI R9, RZ, R25, R6 ;  /* 0x00000019ff097219 */ /* 0x000fe20000011606 */
[----:B------:R-:W3:Y:S01]  /*4720*/  LDC R31, c[0x0][0x610] ;  /* 0x00018400ff1f7b82 */ /* 0x000ee20000000800 */
[----:B------:R-:W-:Y:S01]  /*4730*/  IMAD.MOV.U32 R8, RZ, RZ, R23 ;  /* 0x000000ffff087224 */ /* 0x000fe200078e0017 */
[----:B------:R-:W-:Y:S06]  /*4740*/  @!P0 BRA `(.L_x_92) ;  /* 0x0000000000288947 */ /* 0x000fec0003800000 */
        /* <DEDUP_REMOVED lines=10> */
.L_x_92:
[----:B------:R-:W-:Y:S02]  /*47f0*/  ISETP.NE.AND P0, PT, R2, 0x1, PT ;  /* 0x000000010200780c */ /* 0x000fe40003f05270 */
[----:B-1----:R-:W-:Y:S01]  /*4800*/  SHF.R.U64 R6, R8, R26, R9 ;  /* 0x0000001a08067219 */ /* 0x002fe20000001209 */
[----:B0-----:R-:W-:Y:S01]  /*4810*/  VIADD R9, R20, 0xffffffff ;  /* 0xffffffff14097836 */ /* 0x001fe20000000000 */
[----:B------:R-:W-:Y:S02]  /*4820*/  SHF.L.U32 R30, R30, R25, RZ ;  /* 0x000000191e1e7219 */ /* 0x000fe400000006ff */
[----:B------:R-:W-:Y:S01]  /*4830*/  LOP3.LUT R5, R21, R32, RZ, 0xc0, !PT ;  /* 0x0000002015057212 */ /* 0x000fe200078ec0ff */
[----:B------:R-:W-:-:S04]  /*4840*/  IMAD.MOV R8, RZ, RZ, -R6 ;  /* 0x000000ffff087224 */ /* 0x000fc800078e0a06 */
[----:B------:R-:W-:Y:S01]  /*4850*/  IMAD R6, R30, R6, R5 ;  /* 0x000000061e067224 */ /* 0x000fe200078e0205 */
[----:B------:R-:W-:Y:S01]  /*4860*/  LOP3.LUT R5, R14, R9, RZ, 0xc0, !PT ;  /* 0x000000090e057212 */ /* 0x000fe200078ec0ff */
[----:B------:R-:W-:Y:S02]  /*4870*/  @P0 IMAD R3, R7, R24, R4 ;  /* 0x0000001807030224 */ /* 0x000fe400078e0204 */
[----:B--2---:R-:W-:Y:S02]  /*4880*/  IMAD R4, R8, R27, R23 ;  /* 0x0000001b08047224 */ /* 0x004fe400078e0217 */
[----:B---3--:R-:W-:Y:S02]  /*4890*/  IMAD R3, R6, R31, R3 ;  /* 0x0000001f06037224 */ /* 0x008fe400078e0203 */
[----:B------:R-:W-:Y:S02]  /*48a0*/  IMAD R4, R4, R20, R5 ;  /* 0x0000001404047224 */ /* 0x000fe400078e0205 */
[----:B------:R-:W-:-:S02]  /*48b0*/  IMAD.MOV.U32 R8, RZ, RZ, 0x1 ;  /* 0x00000001ff087424 */ /* 0x000fc400078e00ff */
[----:B------:R-:W-:Y:S01]  /*48c0*/  IMAD.MOV.U32 R6, RZ, RZ, R22 ;  /* 0x000000ffff067224 */ /* 0x000fe200078e0016 */
[----:B------:R-:W-:Y:S02]  /*48d0*/  SEL R20, R4, R3, !P0 ;  /* 0x0000000304147207 */ /* 0x000fe40004000000 */
[----:B------:R-:W-:-:S07]  /*48e0*/  SEL R21, R3, R4, !P0 ;  /* 0x0000000403157207 */ /* 0x000fce0004000000 */
.L_x_90:
[----:B------:R-:W-:-:S08]  /*48f0*/  NOP ;  /* 0x0000000000007918 */ /* 0x000fd00000000000 */
[----:B------:R-:W0:-:S00]  /*4900*/  USETMAXREG.DEALLOC.CTAPOOL 0x28 ;  /* 0x00000028000079c8 */ /* 0x000e0000080e0500 */
[----:B0-----:R-:W-:-:S13]  /*4910*/  ISETP.NE.AND P0, PT, R0, RZ, PT ;  /* 0x000000ff0000720c */ /* 0x001fda0003f05270 */
[----:B------:R-:W-:Y:S05]  /*4920*/  @P0 EXIT ;  /* 0x000000000000094d */ /* 0x000fea0003800000 */
[----:B------:R-:W-:Y:S01]  /*4930*/  LOP3.LUT P0, RZ, R8, 0xff, RZ, 0xc0, !PT ;  /* 0x000000ff08ff7812 */ /* 0x000fe2000780c0ff */
[----:B------:R-:W-:Y:S02]  /*4940*/  IMAD.MOV.U32 R0, RZ, RZ, 0x1 ;  /* 0x00000001ff007424 */ /* 0x000fe400078e00ff */
[----:B------:R-:W-:-:S10]  /*4950*/  IMAD.MOV.U32 R3, RZ, RZ, RZ ;  /* 0x000000ffff037224 */ /* 0x000fd400078e00ff */
[----:B------:R-:W-:Y:S05]  /*4960*/  @!P0 BRA `(.L_x_93) ;  /* 0x0000000c00448947 */ /* 0x000fea0003800000 */
[----:B------:R-:W0:Y:S01]  /*4970*/  LDC R0, c[0x0][0x28c] ;  /* 0x0000a300ff007b82 */ /* 0x000e220000000800 */
[----:B------:R-:W1:Y:S01]  /*4980*/  S2R R9, SR_CgaCtaId ;  /* 0x0000000000097919 */ /* 0x000e620000008800 */
[----:B------:R-:W-:Y:S01]  /*4990*/  ULDC UR5, c[0x0][0x658] ;  /* 0x0001960000057ab9 */ /* 0x000fe20000000800 */
[----:B------:R-:W-:Y:S01]  /*49a0*/  UMOV UR7, 0xffffffff ;  /* 0xffffffff00077882 */ /* 0x000fe20000000000 */
[----:B------:R-:W-:Y:S01]  /*49b0*/  ULDC UR6, c[0x0][0xc] ;  /* 0x0000030000067ab9 */ /* 0x000fe20000000800 */
[----:B------:R-:W-:Y:S01]  /*49c0*/  USHF.L.U32 UR8, UR7, UR5, URZ ;  /* 0x0000000507087299 */ /* 0x000fe2000800063f */
[----:B------:R-:W-:Y:S01]  /*49d0*/  IMAD.MOV.U32 R12, RZ, RZ, 0xc00 ;  /* 0x00000c00ff0c7424 */ /* 0x000fe200078e00ff */
[----:B------:R-:W-:Y:S01]  /*49e0*/  UMOV UR9, 0x1 ;  /* 0x0000000100097882 */ /* 0x000fe20000000000 */
[----:B------:R-:W-:Y:S01]  /*49f0*/  ULDC UR7, c[0x0][0x10] ;  /* 0x0000040000077ab9 */ /* 0x000fe20000000800 */
[----:B------:R-:W-:Y:S01]  /*4a00*/  USHF.L.U32 UR18, UR9, UR5, URZ ;  /* 0x0000000509127299 */ /* 0x000fe2000800063f */
[----:B------:R-:W-:Y:S01]  /*4a10*/  BSSY B0, `(.L_x_93) ;  /* 0x00000c6000007945 */ /* 0x000fe20003800000 */
[----:B------:R-:W-:Y:S01]  /*4a20*/  UIMAD.WIDE.U32 UR6, UR6, UR7, URZ ;  /* 0x00000007060672a5 */ /* 0x000fe2000f8e003f */
[----:B------:R-:W-:Y:S01]  /*4a30*/  IMAD.MOV.U32 R11, RZ, RZ, 0x1 ;  /* 0x00000001ff0b7424 */ /* 0x000fe200078e00ff */
[----:B------:R-:W-:Y:S01]  /*4a40*/  ULDC UR5, c[0x0][0x14] ;  /* 0x0000050000057ab9 */ /* 0x000fe20000000800 */
[----:B------:R-:W-:Y:S01]  /*4a50*/  LOP3.LUT R8, R19, 0x2, RZ, 0xfc, !PT ;  /* 0x0000000213087812 */ /* 0x000fe200078efcff */
[----:B------:R-:W-:-:S02]  /*4a60*/  UIMAD.WIDE.U32 UR22, UR6, UR5, URZ ;  /* 0x00000005061672a5 */ /* 0x000fc4000f8e003f */
[----:B------:R-:W-:Y:S01]  /*4a70*/  UIMAD UR13, UR7, UR5, URZ ;  /* 0x00000005070d72a4 */ /* 0x000fe2000f8e023f */
[----:B------:R-:W-:Y:S01]  /*4a80*/  ULDC UR4, c[0x0][0x600] ;  /* 0x0001800000047ab9 */ /* 0x000fe20000000800 */
[----:B------:R-:W-:Y:S02]  /*4a90*/  ULOP3.LUT UR17, URZ, UR8, URZ, 0x33, !UPT ;  /* 0x000000083f117292 */ /* 0x000fe4000f8e333f */
[----:B------:R-:W-:Y:S01]  /*4aa0*/  UIADD3 UR4, UR4, -0x1, URZ ;  /* 0xffffffff04047890 */ /* 0x000fe2000fffe03f */
[----:B0-----:R-:W-:Y:S01]  /*4ab0*/  VIADD R0, R0, 0x7f ;  /* 0x0000007f00007836 */ /* 0x001fe20000000000 */
[----:B------:R-:W-:Y:S01]  /*4ac0*/  UIADD3 UR13, UR23, UR13, URZ ;  /* 0x0000000d170d7290 */ /* 0x000fe2000fffe03f */
[----:B------:R-:W-:-:S03]  /*4ad0*/  ULDC.64 UR24, c[0x0][0x198] ;  /* 0x0000660000187ab9 */ /* 0x000fc60000000a00 */
[----:B------:R-:W-:-:S04]  /*4ae0*/  SHF.R.S32.HI R3, RZ, 0x1f, R0 ;  /* 0x0000001fff037819 */ /* 0x000fc80000011400 */
[----:B------:R-:W-:Y:S01]  /*4af0*/  LEA.HI R3, R3, R0, RZ, 0x7 ;  /* 0x0000000003037211 */ /* 0x000fe200078f38ff */
[----:B------:R-:W-:Y:S01]  /*4b00*/  IMAD.MOV.U32 R0, RZ, RZ, 0x1 ;  /* 0x00000001ff007424 */ /* 0x000fe200078e00ff */
[----:B-1----:R-:W-:Y:S02]  /*4b10*/  LOP3.LUT R9, R9, 0x1, RZ, 0xc0, !PT ;  /* 0x0000000109097812 */ /* 0x002fe400078ec0ff */
[----:B------:R-:W-:Y:S01]  /*4b20*/  SHF.R.S32.HI R10, RZ, 0x7, R3 ;  /* 0x00000007ff0a7819 */ /* 0x000fe20000011403 */
[----:B------:R-:W-:Y:S02]  /*4b30*/  IMAD.MOV.U32 R3, RZ, RZ, RZ ;  /* 0x000000ffff037224 */ /* 0x000fe400078e00ff */
[----:B------:R-:W-:Y:S02]  /*4b40*/  IMAD R12, R9, R12, 0x28180 ;  /* 0x00028180090c7424 */ /* 0x000fe400078e020c */
[----:B------:R-:W-:-:S07]  /*4b50*/  VIADD R13, R10, 0x1 ;  /* 0x000000010a0d7836 */ /* 0x000fce0000000000 */
.L_x_104:
[----:B------:R-:W-:-:S03]  /*4b60*/  UMOV UR5, 0xffffffff ;  /* 0xffffffff00057882 */ /* 0x000fc60000000000 */
[----:B------:R-:W-:Y:S05]  /*4b70*/  BRA.DIV UR5, `(.L_x_94) ;  /* 0x0000001205807947 */ /* 0x000fea000b800000 */
[----:B------:R-:W-:-:S13]  /*4b80*/  ELECT P6, URZ, PT ;  /* 0x00000000003f782f */ /* 0x000fda00038c0000 */
.L_x_121:
[----:B------:R-:W0:Y:S01]  /*4b90*/  LDC R4, c[0x0][0x28c] ;  /* 0x0000a300ff047b82 */ /* 0x000e220000000800 */
[----:B------:R-:W-:Y:S01]  /*4ba0*/  BSSY B1, `(.L_x_95) ;  /* 0x0000039000017945 */ /* 0x000fe20003800000 */
[----:B0-----:R-:W-:-:S13]  /*4bb0*/  ISETP.LT.OR P6, PT, R4, 0x1, !P6 ;  /* 0x000000010400780c */ /* 0x001fda00077c1670 */
[----:B------:R-:W-:Y:S05]  /*4bc0*/  @P6 BRA `(.L_x_96) ;  /* 0x0000000000d86947 */ /* 0x000fea0003800000 */
[----:B------:R-:W-:Y:S02]  /*4bd0*/  IMAD R20, R20, 0x2, R9 ;  /* 0x0000000214147824 */ /* 0x000fe400078e0209 */
[----:B------:R-:W-:Y:S02]  /*4be0*/  IMAD.SHL.U32 R21, R21, 0x80, RZ ;  /* 0x0000008015157824 */ /* 0x000fe400078e00ff */
[----:B------:R-:W-:Y:S02]  /*4bf0*/  IMAD.MOV.U32 R24, RZ, RZ, RZ ;  /* 0x000000ffff187224 */ /* 0x000fe400078e00ff */
[----:B------:R-:W-:Y:S02]  /*4c00*/  IMAD.MOV.U32 R4, RZ, RZ, R13 ;  /* 0x000000ffff047224 */ /* 0x000fe400078e000d */
[----:B------:R-:W-:Y:S02]  /*4c10*/  IMAD.MOV.U32 R5, RZ, RZ, R0 ;  /* 0x000000ffff057224 */ /* 0x000fe400078e0000 */
[----:B------:R-:W-:-:S02]  /*4c20*/  IMAD.MOV.U32 R7, RZ, RZ, R3 ;  /* 0x000000ffff077224 */ /* 0x000fc400078e0003 */
[----:B------:R-:W-:-:S07]  /*4c30*/  IMAD R20, R20, 0x18, RZ ;  /* 0x0000001814147824 */ /* 0x000fce00078e02ff */
.L_x_99:
[----:B------:R-:W0:Y:S01]  /*4c40*/  S2R R15, SR_CgaCtaId ;  /* 0x00000000000f7919 */ /* 0x000e220000008800 */
[----:B------:R-:W-:Y:S02]  /*4c50*/  MOV R14, 0x400 ;  /* 0x00000400000e7802 */ /* 0x000fe40000000f00 */
[----:B------:R-:W-:Y:S02]  /*4c60*/  LOP3.LUT P1, RZ, R18, 0x7f, RZ, 0xc0, !PT ;  /* 0x0000007f12ff7812 */ /* 0x000fe4000782c0ff */
[----:B0-----:R-:W-:Y:S02]  /*4c70*/  LEA R22, R15, R14, 0x18 ;  /* 0x0000000e0f167211 */ /* 0x001fe400078ec0ff */
[----:B------:R-:W-:-:S09]  /*4c80*/  SHF.L.U32 R14, R5, 0x1f, RZ ;  /* 0x0000001f050e7819 */ /* 0x000fd200000006ff */
[----:B------:R-:W0:Y:S01]  /*4c90*/  @!P1 LDC R15, c[0x0][0x500] ;  /* 0x00014000ff0f9b82 */ /* 0x000e220000000800 */
[----:B------:R-:W-:-:S04]  /*4ca0*/  IMAD R23, R7, 0x8, R22 ;  /* 0x0000000807177824 */ /* 0x000fc800078e0216 */
[----:B------:R-:W1:Y:S02]  /*4cb0*/  SYNCS.PHASECHK.TRANS64.TRYWAIT P0, [R23+URZ+0x50], R14 ;  /* 0x0000500e170075a7 */ /* 0x000e64000800017f */
[----:B-1----:R-:W-:Y:S05]  /*4cc0*/  @!P0 BRA `(.L_x_97) ;  /* 0x00000010004c8947 */ /* 0x002fea0003800000 */
.L_x_122:
[----:B-1----:R-:W-:Y:S01]  /*4cd0*/  PRMT R14, R8, 0x9910, RZ ;  /* 0x00009910080e7816 */ /* 0x002fe200000000ff */
[----:B0-----:R0:W-:Y:S03]  /*4ce0*/  @!P1 SYNCS.ARRIVE.TRANS64 RZ, [R23+URZ], R15 ;  /* 0x0000000f17ff99a7 */ /* 0x0011e6000800003f */
[----:B------:R-:W-:-:S13]  /*4cf0*/  ISETP.NE.AND P0, PT, R14, 0x2, PT ;  /* 0x000000020e00780c */ /* 0x000fda0003f05270 */
[----:B0-----:R-:W-:Y:S05]  /*4d00*/  @P0 BRA `(.L_x_98) ;  /* 0x0000000000040947 */ /* 0x001fea0003800000 */
[----:B------:R-:W-:Y:S01]  /*4d10*/  BPT.TRAP 0x1 ;  /* 0x000000040000795c */ /* 0x000fe20000300000 */
.L_x_98:
[----:B------:R-:W-:Y:S01]  /*4d20*/  IMAD R14, R7, 0x4000, R22 ;  /* 0x00004000070e7824 */ /* 0x000fe200078e0216 */
[----:B------:R-:W-:Y:S01]  /*4d30*/  R2UR UR19, R22 ;  /* 0x00000000161372ca */ /* 0x000fe200000e0000 */
[----:B------:R-:W-:Y:S01]  /*4d40*/  VIADD R4, R4, 0xffffffff ;  /* 0xffffffff04047836 */ /* 0x000fe20000000000 */
[----:B------:R-:W-:Y:S01]  /*4d50*/  R2UR UR9, R23 ;  /* 0x00000000170972ca */ /* 0x000fe200000e0000 */
[----:B------:R-:W-:Y:S01]  /*4d60*/  UIADD3 UR6, UP0, UR24, 0xf0, URZ ;  /* 0x000000f018067890 */ /* 0x000fe2000ff1e03f */
[----:B------:R-:W-:Y:S01]  /*4d70*/  R2UR UR5, R14 ;  /* 0x000000000e0572ca */ /* 0x000fe200000e0000 */
[----:B------:R-:W-:Y:S01]  /*4d80*/  IMAD R14, R7, 0x1800, R12 ;  /* 0x00001800070e7824 */ /* 0x000fe200078e020c */
[----:B------:R-:W-:Y:S01]  /*4d90*/  R2UR UR11, R21 ;  /* 0x00000000150b72ca */ /* 0x000fe200000e0000 */
[----:B------:R-:W-:Y:S01]  /*4da0*/  UIADD3 UR26, UP1, UR24, 0x1f0, URZ ;  /* 0x000001f0181a7890 */ /* 0x000fe2000ff3e03f */
[----:B------:R-:W-:Y:S01]  /*4db0*/  R2UR UR10, R24 ;  /* 0x00000000180a72ca */ /* 0x000fe200000e0000 */
[----:B------:R-:W-:Y:S01]  /*4dc0*/  UIADD3.X UR7, URZ, UR25, URZ, UP0, !UPT ;  /* 0x000000193f077290 */ /* 0x000fe200087fe43f */
[----:B------:R-:W-:Y:S01]  /*4dd0*/  R2UR UR8, R14 ;  /* 0x000000000e0872ca */ /* 0x000fe200000e0000 */
[----:B------:R-:W-:Y:S01]  /*4de0*/  VIADD R7, R7, 0x1 ;  /* 0x0000000107077836 */ /* 0x000fe20000000000 */
[----:B------:R-:W-:Y:S01]  /*4df0*/  R2UR UR12, R6 ;  /* 0x00000000060c72ca */ /* 0x000fe200000e0000 */
[----:B------:R-:W-:Y:S01]  /*4e00*/  UIADD3.X UR27, URZ, UR25, URZ, UP1, !UPT ;  /* 0x000000193f1b7290 */ /* 0x000fe20008ffe43f */
[----:B------:R-:W-:Y:S01]  /*4e10*/  R2UR UR20, R20 ;  /* 0x00000000141472ca */ /* 0x000fe200000e0000 */
[----:B------:R-:W-:Y:S01]  /*4e20*/  UMOV UR14, 0x0 ;  /* 0x00000000000e7882 */ /* 0x000fe20000000000 */
[----:B------:R-:W-:Y:S01]  /*4e30*/  ISETP.GT.AND P1, PT, R4, 0x1, PT ;  /* 0x000000010400780c */ /* 0x000fe20003f24270 */
[----:B------:R-:W-:Y:S01]  /*4e40*/  UIADD3 UR16, UR5, 0x180, URZ ;  /* 0x0000018005107890 */ /* 0x000fe2000fffe03f */
[C---:B------:R-:W-:Y:S01]  /*4e50*/  ISETP.NE.AND P0, PT, R7.reuse, 0xa, PT ;  /* 0x0000000a0700780c */ /* 0x040fe20003f05270 */
[----:B------:R-:W-:Y:S01]  /*4e60*/  UMOV UR15, 0x10000000 ;  /* 0x10000000000f7882 */ /* 0x000fe20000000000 */
[----:B------:R-:W-:Y:S01]  /*4e70*/  UMOV UR21, 0x30000 ;  /* 0x0003000000157882 */ /* 0x000fe20000000000 */
[----:B------:R-:W-:Y:S01]  /*4e80*/  VIADD R24, R24, 0x80 ;  /* 0x0000008018187836 */ /* 0x000fe20000000000 */
[----:B------:R-:W-:Y:S01]  /*4e90*/  SEL R14, RZ, 0x1, P0 ;  /* 0x00000001ff0e7807 */ /* 0x000fe20000000000 */
[----:B------:R-:W-:Y:S01]  /*4ea0*/  UIADD3 UR5, UR19, UR8, URZ ;  /* 0x0000000813057290 */ /* 0x000fe2000fffe03f */
[----:B------:R-:W-:-:S02]  /*4eb0*/  SEL R7, R7, RZ, P0 ;  /* 0x000000ff07077207 */ /* 0x000fc40000000000 */
[----:B------:R-:W-:Y:S01]  /*4ec0*/  UMOV UR8, UR16 ;  /* 0x0000001000087c82 */ /* 0x000fe20008000000 */
[----:B------:R-:W-:Y:S01]  /*4ed0*/  LOP3.LUT R5, R5, R14, RZ, 0x3c, !PT ;  /* 0x0000000e05057212 */ /* 0x000fe200078e3cff */
[----:B------:R0:W-:Y:S02]  /*4ee0*/  UTMALDG.3D [UR8], [UR6], desc[UR14] ;  /* 0x00000e08060075b4 */ /* 0x0001e40008011000 */
[----:B0-----:R-:W-:Y:S01]  /*4ef0*/  UMOV UR11, UR20 ;  /* 0x00000014000b7c82 */ /* 0x001fe20008000000 */
[----:B------:R-:W-:Y:S02]  /*4f00*/  UMOV UR8, UR5 ;  /* 0x0000000500087c82 */ /* 0x000fe40008000000 */
[----:B------:R0:W-:Y:S02]  /*4f10*/  UTMALDG.3D.MULTICAST [UR8], [UR26], UR21, desc[UR14] ;  /* 0x00000e081a0073b4 */ /* 0x0001e40008011815 */
[----:B0-----:R-:W-:Y:S05]  /*4f20*/  @P1 BRA `(.L_x_99) ;  /* 0xfffffffc00441947 */ /* 0x001fea000383ffff */
.L_x_96:
[----:B------:R-:W-:Y:S05]  /*4f30*/  BSYNC B1 ;  /* 0x0000000000017941 */ /* 0x000fea0003800000 */
.L_x_95:
[----:B------:R-:W-:Y:S01]  /*4f40*/  LOP3.LUT P1, RZ, R11, 0xff, RZ, 0xc0, !PT ;  /* 0x000000ff0bff7812 */ /* 0x000fe2000782c0ff */
[C---:B------:R-:W-:Y:S01]  /*4f50*/  IMAD.IADD R6, R10.reuse, 0x1, R3 ;  /* 0x000000010a067824 */ /* 0x040fe200078e0203 */
[----:B------:R-:W-:Y:S01]  /*4f60*/  ULDC.64 UR6, c[0x0][0x650] ;  /* 0x0001940000067ab9 */ /* 0x000fe20000000a00 */
[----:B------:R-:W-:Y:S01]  /*4f70*/  ISETP.GE.U32.AND P2, PT, R10, 0xa, PT ;  /* 0x0000000a0a00780c */ /* 0x000fe20003f46070 */
[----:B------:R-:W-:Y:S01]  /*4f80*/  BSSY B1, `(.L_x_100) ;  /* 0x000006c000017945 */ /* 0x000fe20003800000 */
[----:B------:R-:W-:Y:S01]  /*4f90*/  IMAD.MOV.U32 R21, RZ, RZ, -0x1 ;  /* 0xffffffffff157424 */ /* 0x000fe200078e00ff */
[----:B------:R-:W-:Y:S01]  /*4fa0*/  ISETP.GT.U32.AND P0, PT, R6, 0x9, PT ;  /* 0x000000090600780c */ /* 0x000fe20003f04070 */
[----:B------:R-:W-:Y:S01]  /*4fb0*/  IMAD.MOV.U32 R20, RZ, RZ, -0x1 ;  /* 0xffffffffff147424 */ /* 0x000fe200078e00ff */
[----:B------:R-:W-:Y:S02]  /*4fc0*/  PRMT R11, RZ, 0x7610, R11 ;  /* 0x00007610ff0b7816 */ /* 0x000fe4000000000b */
[----:B------:R-:W-:-:S03]  /*4fd0*/  ISETP.LT.U32.AND P0, PT, R10, 0xa, P0 ;  /* 0x0000000a0a00780c */ /* 0x000fc60000701070 */
[----:B------:R-:W0:Y:S01]  /*4fe0*/  @P1 S2R R5, SR_CgaCtaId ;  /* 0x0000000000051919 */ /* 0x000e220000008800 */
[----:B------:R-:W-:-:S04]  /*4ff0*/  @P1 MOV R4, 0x400 ;  /* 0x0000040000041802 */ /* 0x000fc80000000f00 */
[----:B0-----:R-:W-:Y:S01]  /*5000*/  @P1 LEA R3, R5, R4, 0x18 ;  /* 0x0000000405031211 */ /* 0x001fe200078ec0ff */
[----:B------:R-:W-:-:S03]  /*5010*/  IMAD.WIDE.U32 R4, R6, -0x33333333, RZ ;  /* 0xcccccccd06047825 */ /* 0x000fc600078e00ff */
[----:B------:R0:W-:Y:S01]  /*5020*/  @P1 SYNCS.ARRIVE.TRANS64.A1T0 RZ, [R3+URZ+0xb8], RZ ;  /* 0x0000b8ff03ff19a7 */ /* 0x0001e2000810003f */
[----:B------:R-:W-:Y:S02]  /*5030*/  IADD3 R16, P1, R16, UR22, RZ ;  /* 0x0000001610107c10 */ /* 0x000fe4000ff3e0ff */
[----:B------:R-:W-:Y:S02]  /*5040*/  SHF.R.U32.HI R5, RZ, 0x3, R5 ;  /* 0x00000003ff057819 */ /* 0x000fe40000011605 */
[----:B------:R-:W-:Y:S02]  /*5050*/  IADD3.X R17, R17, UR13, RZ, P1, !PT ;  /* 0x0000000d11117c10 */ /* 0x000fe40008ffe4ff */
[----:B------:R-:W-:Y:S02]  /*5060*/  PRMT R4, RZ, 0x7610, R4 ;  /* 0x00007610ff047816 */ /* 0x000fe40000000004 */
[----:B0-----:R-:W-:Y:S02]  /*5070*/  SEL R3, RZ, 0x1, !P0 ;  /* 0x00000001ff037807 */ /* 0x001fe40004000000 */
[----:B------:R-:W-:-:S02]  /*5080*/  ISETP.GE.U32.AND P0, PT, R16, UR6, PT ;  /* 0x0000000610007c0c */ /* 0x000fc4000bf06070 */
[----:B------:R-:W-:Y:S01]  /*5090*/  LOP3.LUT R0, R0, R3, RZ, 0x3c, !PT ;  /* 0x0000000300007212 */ /* 0x000fe200078e3cff */
[----:B------:R-:W-:Y:S01]  /*50a0*/  IMAD R3, R5, -0xa, R6 ;  /* 0xfffffff605037824 */ /* 0x000fe200078e0206 */
[----:B------:R-:W-:Y:S01]  /*50b0*/  ISETP.GE.U32.AND.EX P0, PT, R17, UR7, PT, P0 ;  /* 0x0000000711007c0c */ /* 0x000fe2000bf06100 */
[----:B------:R-:W-:Y:S01]  /*50c0*/  IMAD.MOV.U32 R6, RZ, RZ, -0x1 ;  /* 0xffffffffff067424 */ /* 0x000fe200078e00ff */
[----:B------:R-:W-:-:S11]  /*50d0*/  @P2 LOP3.LUT R0, R0, 0x1, R5, 0x78, !PT ;  /* 0x0000000100002812 */ /* 0x000fd600078e7805 */
[----:B------:R-:W-:Y:S05]  /*50e0*/  @P0 BRA `(.L_x_101) ;  /* 0x0000000400540947 */ /* 0x000fea0003800000 */
[----:B------:R-:W0:Y:S01]  /*50f0*/  S2R R15, SR_CTAID.X ;  /* 0x00000000000f7919 */ /* 0x000e220000002500 */
[----:B------:R-:W-:Y:S01]  /*5100*/  ULDC.64 UR6, c[0x0][0x628] ;  /* 0x00018a0000067ab9 */ /* 0x000fe20000000a00 */
[----:B------:R-:W-:Y:S01]  /*5110*/  ULDC UR8, c[0x0][0x630] ;  /* 0x00018c0000087ab9 */ /* 0x000fe20000000800 */
[----:B------:R-:W-:Y:S01]  /*5120*/  ISETP.NE.U32.AND P0, PT, RZ, UR6, PT ;  /* 0x00000006ff007c0c */ /* 0x000fe2000bf05070 */
[----:B------:R-:W1:Y:S01]  /*5130*/  S2R R20, SR_CTAID.Y ;  /* 0x0000000000147919 */ /* 0x000e620000002600 */
[----:B------:R-:W-:Y:S01]  /*5140*/  ULDC UR9, c[0x0][0x150] ;  /* 0x0000540000097ab9 */ /* 0x000fe20000000800 */
[----:B------:R-:W-:Y:S01]  /*5150*/  IMAD.MOV.U32 R4, RZ, RZ, R16 ;  /* 0x000000ffff047224 */ /* 0x000fe200078e0010 */
[----:B------:R-:W-:Y:S01]  /*5160*/  ISETP.NE.AND.EX P0, PT, RZ, UR7, PT, P0 ;  /* 0x00000007ff007c0c */ /* 0x000fe2000bf05300 */
[----:B------:R-:W-:Y:S01]  /*5170*/  IMAD.MOV.U32 R5, RZ, RZ, R17 ;  /* 0x000000ffff057224 */ /* 0x000fe200078e0011 */
[----:B0-----:R-:W-:-:S11]  /*5180*/  I2FP.F32.U32 R22, R15 ;  /* 0x0000000f00167245 */ /* 0x001fd60000201000 */
[----:B------:R-:W-:Y:S05]  /*5190*/  @!P0 BRA `(.L_x_102) ;  /* 0x0000000000288947 */ /* 0x000fea0003800000 */
[----:B------:R-:W-:Y:S02]  /*51a0*/  ULDC UR5, c[0x0][0x634] ;  /* 0x00018d0000057ab9 */ /* 0x000fe40000000800 */
[----:B------:R-:W-:-:S05]  /*51b0*/  IADD3 R5, P0, R16, UR5, RZ ;  /* 0x0000000510057c10 */ /* 0x000fca000ff1e0ff */
[----:B------:R-:W-:-:S04]  /*51c0*/  IMAD.X R21, RZ, RZ, R17, P0 ;  /* 0x000000ffff157224 */ /* 0x000fc800000e0611 */
[----:B------:R-:W-:-:S04]  /*51d0*/  IMAD.WIDE.U32 R6, R21, UR6, RZ ;  /* 0x0000000615067c25 */ /* 0x000fc8000f8e00ff */
[----:B------:R-:W-:-:S04]  /*51e0*/  IMAD.WIDE.U32 R6, P0, R5, UR7, R6 ;  /* 0x0000000705067c25 */ /* 0x000fc8000f800006 */
[----:B------:R-:W-:-:S04]  /*51f0*/  IMAD.WIDE.U32 R4, R5, UR6, RZ ;  /* 0x0000000605047c25 */ /* 0x000fc8000f8e00ff */
[----:B------:R-:W-:Y:S01]  /*5200*/  IMAD.MOV.U32 R4, RZ, RZ, R7 ;  /* 0x000000ffff047224 */ /* 0x000fe200078e0007 */
[----:B------:R-:W-:Y:S01]  /*5210*/  IADD3 RZ, P1, R5, R6, RZ ;  /* 0x0000000605ff7210 */ /* 0x000fe20007f3e0ff */
[----:B------:R-:W-:-:S04]  /*5220*/  IMAD.X R5, RZ, RZ, RZ, P0 ;  /* 0x000000ffff057224 */ /* 0x000fc800000e06ff */
[----:B------:R-:W-:-:S08]  /*5230*/  IMAD.WIDE.U32.X R4, R21, UR7, R4, P1 ;  /* 0x0000000715047c25 */ /* 0x000fd000088e0404 */
.L_x_102:
[--C-:B------:R-:W-:Y:S01]  /*5240*/  SHF.R.U64 R14, R4, UR8, R5.reuse ;  /* 0x00000008040e7c19 */ /* 0x100fe20008001205 */
[----:B------:R-:W-:Y:S01]  /*5250*/  FMUL R22, R22, UR9 ;  /* 0x0000000916167c20 */ /* 0x000fe20008400000 */
[----:B------:R-:W-:Y:S01]  /*5260*/  SHF.R.U32.HI R4, RZ, UR8, R5 ;  /* 0x00000008ff047c19 */ /* 0x000fe20008011605 */
[----:B------:R-:W0:Y:S01]  /*5270*/  LDC R6, c[0x0][0x144] ;  /* 0x00005100ff067b82 */ /* 0x000e220000000800 */
[----:B------:R-:W-:Y:S01]  /*5280*/  IADD3 R5, P0, RZ, -R14, RZ ;  /* 0x8000000eff057210 */ /* 0x000fe20007f1e0ff */
[----:B------:R-:W-:Y:S01]  /*5290*/  ULDC UR5, c[0x0][0x154] ;  /* 0x0000550000057ab9 */ /* 0x000fe20000000800 */
[----:B-1----:R-:W-:Y:S01]  /*52a0*/  I2FP.F32.U32 R7, R20 ;  /* 0x0000001400077245 */ /* 0x002fe20000201000 */
[----:B------:R-:W1:Y:S01]  /*52b0*/  F2I.U32.TRUNC.NTZ R22, R22 ;  /* 0x0000001600167305 */ /* 0x000e62000020f000 */
[----:B------:R-:W-:Y:S01]  /*52c0*/  ULDC.64 UR6, c[0x0][0x620] ;  /* 0x0001880000067ab9 */ /* 0x000fe20000000a00 */
[----:B------:R-:W-:Y:S01]  /*52d0*/  IMAD.X R4, RZ, RZ, ~R4, P0 ;  /* 0x000000ffff047224 */ /* 0x000fe200000e0e04 */
[----:B------:R-:W-:Y:S01]  /*52e0*/  ISETP.NE.AND P2, PT, R2, 0x1, PT ;  /* 0x000000010200780c */ /* 0x000fe20003f45270 */
[----:B------:R-:W-:Y:S01]  /*52f0*/  FMUL R23, R7, UR5 ;  /* 0x0000000507177c20 */ /* 0x000fe20008400000 */
[----:B------:R-:W2:Y:S01]  /*5300*/  LDC R25, c[0x0][0x148] ;  /* 0x00005200ff197b82 */ /* 0x000ea20000000800 */
[----:B------:R-:W-:Y:S01]  /*5310*/  IMAD R4, R4, UR6, RZ ;  /* 0x0000000604047c24 */ /* 0x000fe2000f8e02ff */
[----:B------:R-:W-:-:S03]  /*5320*/  ULDC UR5, c[0x0][0x618] ;  /* 0x0001860000057ab9 */ /* 0x000fc60000000800 */
[----:B------:R-:W3:Y:S01]  /*5330*/  F2I.U32.TRUNC.NTZ R23, R23 ;  /* 0x0000001700177305 */ /* 0x000ee2000020f000 */
[C---:B------:R-:W-:Y:S02]  /*5340*/  IMAD R7, R5.reuse, UR7, R4 ;  /* 0x0000000705077c24 */ /* 0x040fe4000f8e0204 */
[----:B------:R-:W-:Y:S01]  /*5350*/  IMAD.WIDE.U32 R4, R5, UR6, R16 ;  /* 0x0000000605047c25 */ /* 0x000fe2000f8e0010 */
[----:B------:R-:W-:Y:S02]  /*5360*/  ULDC.64 UR6, c[0x0][0x640] ;  /* 0x0001900000067ab9 */ /* 0x000fe40000000a00 */
[----:B------:R-:W-:Y:S01]  /*5370*/  ISETP.NE.U32.AND P0, PT, RZ, UR6, PT ;  /* 0x00000006ff007c0c */ /* 0x000fe2000bf05070 */
[----:B------:R-:W-:Y:S02]  /*5380*/  IMAD.IADD R5, R5, 0x1, R7 ;  /* 0x0000000105057824 */ /* 0x000fe400078e0207 */
[----:B-1----:R-:W-:Y:S01]  /*5390*/  IMAD.MOV R22, RZ, RZ, -R22 ;  /* 0x000000ffff167224 */ /* 0x002fe200078e0a16 */
[----:B------:R-:W-:-:S02]  /*53a0*/  ISETP.NE.AND.EX P0, PT, RZ, UR7, PT, P0 ;  /* 0x00000007ff007c0c */ /* 0x000fc4000bf05300 */
[----:B------:R-:W-:Y:S01]  /*53b0*/  SHF.R.U64 R21, R4, UR5, R5 ;  /* 0x0000000504157c19 */ /* 0x000fe20008001205 */
[----:B0-----:R-:W-:Y:S01]  /*53c0*/  IMAD R15, R6, R22, R15 ;  /* 0x00000016060f7224 */ /* 0x001fe200078e020f */
[----:B------:R-:W-:Y:S01]  /*53d0*/  SHF.R.U32.HI R4, RZ, UR5, R5 ;  /* 0x00000005ff047c19 */ /* 0x000fe20008011605 */
[----:B------:R-:W-:Y:S01]  /*53e0*/  ULDC UR5, c[0x0][0x608] ;  /* 0x0001820000057ab9 */ /* 0x000fe20000000800 */
[----:B---3--:R-:W-:Y:S02]  /*53f0*/  IMAD.MOV R6, RZ, RZ, -R23 ;  /* 0x000000ffff067224 */ /* 0x008fe400078e0a17 */
[--C-:B------:R-:W-:Y:S02]  /*5400*/  SHF.R.U64 R22, R21, UR5, R4.reuse ;  /* 0x0000000515167c19 */ /* 0x100fe40008001204 */
[----:B------:R-:W-:Y:S01]  /*5410*/  SHF.R.U32.HI R5, RZ, UR5, R4 ;  /* 0x00000005ff057c19 */ /* 0x000fe20008011604 */
[----:B------:R-:W-:Y:S01]  /*5420*/  ULDC UR5, c[0x0][0x658] ;  /* 0x0001960000057ab9 */ /* 0x000fe20000000800 */
[----:B--2---:R-:W-:-:S02]  /*5430*/  @P2 IMAD R15, R25, R6, R20 ;  /* 0x00000006190f2224 */ /* 0x004fc400078e0214 */
[--C-:B------:R-:W-:Y:S02]  /*5440*/  SHF.R.U64 R20, R22, UR5, R5.reuse ;  /* 0x0000000516147c19 */ /* 0x100fe40008001205 */
[----:B------:R-:W-:-:S03]  /*5450*/  SHF.R.U32.HI R23, RZ, UR5, R5 ;  /* 0x00000005ff177c19 */ /* 0x000fc60008011605 */
[----:B------:R-:W-:Y:S02]  /*5460*/  IMAD.MOV.U32 R6, RZ, RZ, R20 ;  /* 0x000000ffff067224 */ /* 0x000fe400078e0014 */
[----:B------:R-:W-:Y:S01]  /*5470*/  IMAD.MOV.U32 R5, RZ, RZ, R23 ;  /* 0x000000ffff057224 */ /* 0x000fe200078e0017 */
[----:B------:R-:W-:Y:S06]  /*5480*/  @!P0 BRA `(.L_x_103) ;  /* 0x00000000002c8947 */ /* 0x000fec0003800000 */
        /* <DEDUP_REMOVED lines=9> */
[----:B------:R-:W-:-:S04]  /*5520*/  IMAD.WIDE.U32.X R4, R23, UR7, R4, P1 ;  /* 0x0000000717047c25 */ /* 0x000fc800088e0404 */
[----:B------:R-:W-:-:S07]  /*5530*/  IMAD.MOV.U32 R6, RZ, RZ, R4 ;  /* 0x000000ffff067224 */ /* 0x000fce00078e0004 */
.L_x_103:
[----:B------:R-:W-:Y:S01]  /*5540*/  ULDC UR5, c[0x0][0x648] ;  /* 0x0001920000057ab9 */ /* 0x000fe20000000800 */
[----:B------:R-:W-:Y:S01]  /*5550*/  LOP3.LUT R4, R22, UR17, RZ, 0xc0, !PT ;  /* 0x0000001116047c12 */ /* 0x000fe2000f8ec0ff */
[----:B------:R-:W-:Y:S01]  /*5560*/  ULDC UR6, c[0x0][0x610] ;  /* 0x0001840000067ab9 */ /* 0x000fe20000000800 */
[----:B------:R-:W-:Y:S01]  /*5570*/  SHF.R.U64 R5, R6, UR5, R5 ;  /* 0x0000000506057c19 */ /* 0x000fe20008001205 */
[----:B------:R-:W-:Y:S01]  /*5580*/  ULDC UR5, c[0x0][0x638] ;  /* 0x00018e0000057ab9 */ /* 0x000fe20000000800 */
[----:B------:R-:W-:-:S03]  /*5590*/  LOP3.LUT R21, R21, UR4, RZ, 0xc0, !PT ;  /* 0x0000000415157c12 */ /* 0x000fc6000f8ec0ff */
[----:B------:R-:W-:Y:S02]  /*55a0*/  IMAD.MOV R7, RZ, RZ, -R5 ;  /* 0x000000ffff077224 */ /* 0x000fe400078e0a05 */
[----:B------:R-:W-:Y:S02]  /*55b0*/  IMAD R4, R5, UR18, R4 ;  /* 0x0000001205047c24 */ /* 0x000fe4000f8e0204 */
[----:B------:R-:W-:Y:S01]  /*55c0*/  IMAD R20, R7, UR5, R20 ;  /* 0x0000000507147c24 */ /* 0x000fe2000f8e0214 */
[----:B------:R-:W-:Y:S01]  /*55d0*/  ULDC UR5, c[0x0][0x600] ;  /* 0x0001800000057ab9 */ /* 0x000fe20000000800 */
[----:B------:R-:W-:Y:S02]  /*55e0*/  IMAD R15, R4, UR6, R15 ;  /* 0x00000006040f7c24 */ /* 0x000fe4000f8e020f */
[----:B------:R-:W-:Y:S02]  /*55f0*/  IMAD R6, R20, UR5, R21 ;  /* 0x0000000514067c24 */ /* 0x000fe4000f8e0215 */
[----:B------:R-:W-:-:S03]  /*5600*/  IMAD.MOV.U32 R4, RZ, RZ, 0x1 ;  /* 0x00000001ff047424 */ /* 0x000fc600078e00ff */
[----:B------:R-:W-:Y:S02]  /*5610*/  SEL R20, R6, R15, !P2 ;  /* 0x0000000f06147207 */ /* 0x000fe40005000000 */
[----:B------:R-:W-:Y:S01]  /*5620*/  SEL R21, R15, R6, !P2 ;  /* 0x000000060f157207 */ /* 0x000fe20005000000 */
[----:B------:R-:W-:-:S07]  /*5630*/  IMAD.MOV.U32 R6, RZ, RZ, R14 ;  /* 0x000000ffff067224 */ /* 0x000fce00078e000e */
.L_x_101:
[----:B------:R-:W-:Y:S05]  /*5640*/  BSYNC B1 ;  /* 0x0000000000017941 */ /* 0x000fea0003800000 */
.L_x_100:
[----:B------:R-:W-:-:S13]  /*5650*/  LOP3.LUT P0, RZ, R4, 0xff, RZ, 0xc0, !PT ;  /* 0x000000ff04ff7812 */ /* 0x000fda000780c0ff */
[----:B------:R-:W-:Y:S05]  /*5660*/  @P0 BRA `(.L_x_104) ;  /* 0xfffffff4003c0947 */ /* 0x000fea000383ffff */
[----:B------:R-:W-:Y:S05]  /*5670*/  BSYNC B0 ;  /* 0x0000000000007941 */ /* 0x000fea0003800000 */
.L_x_93:
[----:B------:R-:W-:-:S03]  /*5680*/  UMOV UR5, 0xffffffff ;  /* 0xffffffff00057882 */ /* 0x000fc60000000000 */
[----:B------:R-:W-:Y:S05]  /*5690*/  BRA.DIV UR5, `(.L_x_105) ;  /* 0x0000000605ec7947 */ /* 0x000fea000b800000 */
[----:B------:R-:W-:-:S13]  /*56a0*/  ELECT P6, URZ, PT ;  /* 0x00000000003f782f */ /* 0x000fda00038c0000 */
.L_x_125:
[----:B------:R-:W-:Y:S04]  /*56b0*/  BSSY B0, `(.L_x_106) ;  /* 0x0000061000007945 */ /* 0x000fe80003800000 */
[----:B------:R-:W-:Y:S05]  /*56c0*/  @!P6 BRA `(.L_x_107) ;  /* 0x00000004007ce947 */ /* 0x000fea0003800000 */
[----:B------:R-:W-:-:S04]  /*56d0*/  LOP3.LUT R19, R19, 0x2, RZ, 0xfc, !PT ;  /* 0x0000000213137812 */ /* 0x000fc800078efcff */
[----:B------:R-:W-:-:S13]  /*56e0*/  ISETP.NE.AND P0, PT, R19, 0x3, PT ;  /* 0x000000031300780c */ /* 0x000fda0003f05270 */
[----:B------:R-:W-:Y:S05]  /*56f0*/  @!P0 BRA `(.L_x_108) ;  /* 0x0000000000048947 */ /* 0x000fea0003800000 */
[----:B------:R-:W-:Y:S01]  /*5700*/  BPT.TRAP 0x1 ;  /* 0x000000040000795c */ /* 0x000fe20000300000 */
.L_x_108:
[----:B------:R-:W0:Y:S01]  /*5710*/  S2R R5, SR_CgaCtaId ;  /* 0x0000000000057919 */ /* 0x000e220000008800 */
[----:B------:R-:W-:Y:S02]  /*5720*/  MOV R2, 0x400 ;  /* 0x0000040000027802 */ /* 0x000fe40000000f00 */
[----:B------:R-:W-:Y:S02]  /*5730*/  SHF.L.U32 R4, R0, 0x1f, RZ ;  /* 0x0000001f00047819 */ /* 0x000fe400000006ff */
[----:B0-----:R-:W-:-:S05]  /*5740*/  LEA R2, R5, R2, 0x18 ;  /* 0x0000000205027211 */ /* 0x001fca00078ec0ff */
[----:B------:R-:W-:-:S04]  /*5750*/  VIADD R2, R2, 0x50 ;  /* 0x0000005002027836 */ /* 0x000fc80000000000 */
[C---:B------:R-:W-:Y:S02]  /*5760*/  IMAD R7, R3.reuse, 0x8, R2 ;  /* 0x0000000803077824 */ /* 0x040fe400078e0202 */
[----:B------:R-:W-:Y:S02]  /*5770*/  VIADD R3, R3, 0x1 ;  /* 0x0000000103037836 */ /* 0x000fe40000000000 */
[----:B------:R-:W0:Y:S03]  /*5780*/  SYNCS.PHASECHK.TRANS64.TRYWAIT P0, [R7+URZ], R4 ;  /* 0x00000004070075a7 */ /* 0x000e26000800017f */
[----:B------:R-:W-:-:S04]  /*5790*/  ISETP.NE.AND P1, PT, R3, 0xa, PT ;  /* 0x0000000a0300780c */ /* 0x000fc80003f25270 */
[----:B------:R-:W-:Y:S02]  /*57a0*/  SEL R5, RZ, 0x1, P1 ;  /* 0x00000001ff057807 */ /* 0x000fe40000800000 */
[----:B------:R-:W-:Y:S02]  /*57b0*/  SEL R3, R3, RZ, P1 ;  /* 0x000000ff03037207 */ /* 0x000fe40000800000 */
[----:B------:R-:W-:-:S03]  /*57c0*/  LOP3.LUT R6, R0, R5, RZ, 0x3c, !PT ;  /* 0x0000000500067212 */ /* 0x000fc600078e3cff */
[----:B------:R-:W-:Y:S01]  /*57d0*/  IMAD R8, R3, 0x8, R2 ;  /* 0x0000000803087824 */ /* 0x000fe200078e0202 */
[----:B------:R-:W-:Y:S01]  /*57e0*/  SHF.L.U32 R5, R6, 0x1f, RZ ;  /* 0x0000001f06057819 */ /* 0x000fe200000006ff */
[----:B0-----:R-:W-:Y:S06]  /*57f0*/  @!P0 BRA `(.L_x_109) ;  /* 0x0000000400b48947 */ /* 0x001fec0003800000 */
.L_x_126:
[----:B------:R-:W1:Y:S01]  /*5800*/  SYNCS.PHASECHK.TRANS64.TRYWAIT P0, [R8+URZ], R5 ;  /* 0x00000005080075a7 */ /* 0x000e62000800017f */
[----:B------:R-:W-:-:S05]  /*5810*/  VIADD R0, R3, 0x1 ;  /* 0x0000000103007836 */ /* 0x000fca0000000000 */
[----:B------:R-:W-:-:S04]  /*5820*/  ISETP.NE.AND P1, PT, R0, 0xa, PT ;  /* 0x0000000a0000780c */ /* 0x000fc80003f25270 */
[----:B------:R-:W-:Y:S02]  /*5830*/  SEL R3, RZ, 0x1, P1 ;  /* 0x00000001ff037807 */ /* 0x000fe40000800000 */
[----:B0-----:R-:W-:Y:S02]  /*5840*/  SEL R7, R0, RZ, P1 ;  /* 0x000000ff00077207 */ /* 0x001fe40000800000 */
[----:B------:R-:W-:-:S03]  /*5850*/  LOP3.LUT R6, R6, R3, RZ, 0x3c, !PT ;  /* 0x0000000306067212 */ /* 0x000fc600078e3cff */
[----:B------:R-:W-:Y:S01]  /*5860*/  IMAD R9, R7, 0x8, R2 ;  /* 0x0000000807097824 */ /* 0x000fe200078e0202 */
[----:B------:R-:W-:Y:S01]  /*5870*/  SHF.L.U32 R4, R6, 0x1f, RZ ;  /* 0x0000001f06047819 */ /* 0x000fe200000006ff */
[----:B-1----:R-:W-:Y:S06]  /*5880*/  @!P0 BRA `(.L_x_110) ;  /* 0x0000000400a48947 */ /* 0x002fec0003800000 */
.L_x_127:
[----:B------:R-:W1:Y:S01]  /*5890*/  SYNCS.PHASECHK.TRANS64.TRYWAIT P0, [R9+URZ], R4 ;  /* 0x00000004090075a7 */ /* 0x000e62000800017f */
[----:B------:R-:W-:-:S05]  /*58a0*/  VIADD R0, R7, 0x1 ;  /* 0x0000000107007836 */ /* 0x000fca0000000000 */
[----:B------:R-:W-:-:S04]  /*58b0*/  ISETP.NE.AND P1, PT, R0, 0xa, PT ;  /* 0x0000000a0000780c */ /* 0x000fc80003f25270 */
[----:B------:R-:W-:Y:S02]  /*58c0*/  SEL R3, RZ, 0x1, P1 ;  /* 0x00000001ff037807 */ /* 0x000fe40000800000 */
[----:B------:R-:W-:Y:S02]  /*58d0*/  SEL R7, R0, RZ, P1 ;  /* 0x000000ff00077207 */ /* 0x000fe40000800000 */
[----:B------:R-:W-:-:S03]  /*58e0*/  LOP3.LUT R6, R6, R3, RZ, 0x3c, !PT ;  /* 0x0000000306067212 */ /* 0x000fc600078e3cff */
[----:B0-----:R-:W-:Y:S01]  /*58f0*/  IMAD R8, R7, 0x8, R2 ;  /* 0x0000000807087824 */ /* 0x001fe200078e0202 */
[----:B------:R-:W-:Y:S01]  /*5900*/  SHF.L.U32 R5, R6, 0x1f, RZ ;  /* 0x0000001f06057819 */ /* 0x000fe200000006ff */
[----:B-1----:R-:W-:Y:S06]  /*5910*/  @!P0 BRA `(.L_x_111) ;  /* 0x0000000400948947 */ /* 0x002fec0003800000 */
.L_x_128:
        /* <DEDUP_REMOVED lines=9> */
.L_x_129:
        /* <DEDUP_REMOVED lines=9> */
.L_x_130:
        /* <DEDUP_REMOVED lines=9> */
.L_x_131:
        /* <DEDUP_REMOVED lines=9> */
.L_x_132:
[----:B------:R-:W1:Y:S01]  /*5b60*/  SYNCS.PHASECHK.TRANS64.TRYWAIT P0, [R8+URZ], R5 ;  /* 0x00000005080075a7 */ /* 0x000e62000800017f */
[----:B------:R-:W-:-:S05]  /*5b70*/  VIADD R0, R7, 0x1 ;  /* 0x0000000107007836 */ /* 0x000fca0000000000 */
[----:B------:R-:W-:-:S04]  /*5b80*/  ISETP.NE.AND P1, PT, R0, 0xa, PT ;  /* 0x0000000a0000780c */ /* 0x000fc80003f25270 */
[----:B------:R-:W-:Y:S02]  /*5b90*/  SEL R3, RZ, 0x1, P1 ;  /* 0x00000001ff037807 */ /* 0x000fe40000800000 */
[----:B------:R-:W-:Y:S02]  /*5ba0*/  SEL R7, R0, RZ, P1 ;  /* 0x000000ff00077207 */ /* 0x000fe40000800000 */
[----:B0-----:R-:W-:-:S03]  /*5bb0*/  LOP3.LUT R9, R6, R3, RZ, 0x3c, !PT ;  /* 0x0000000306097212 */ /* 0x001fc600078e3cff */
[----:B------:R-:W-:Y:S01]  /*5bc0*/  IMAD R11, R7, 0x8, R2 ;  /* 0x00000008070b7824 */ /* 0x000fe200078e0202 */
[----:B------:R-:W-:Y:S01]  /*5bd0*/  SHF.L.U32 R6, R9, 0x1f, RZ ;  /* 0x0000001f09067819 */ /* 0x000fe200000006ff */
[----:B-1----:R-:W-:Y:S06]  /*5be0*/  @!P0 BRA `(.L_x_116) ;  /* 0x0000000400448947 */ /* 0x002fec0003800000 */
.L_x_133:
[----:B------:R-:W1:Y:S01]  /*5bf0*/  SYNCS.PHASECHK.TRANS64.TRYWAIT P0, [R11+URZ], R6 ;  /* 0x000000060b0075a7 */ /* 0x000e62000800017f */
[----:B------:R-:W-:-:S05]  /*5c00*/  VIADD R0, R7, 0x1 ;  /* 0x0000000107007836 */ /* 0x000fca0000000000 */
[----:B------:R-:W-:-:S04]  /*5c10*/  ISETP.NE.AND P1, PT, R0, 0xa, PT ;  /* 0x0000000a0000780c */ /* 0x000fc80003f25270 */
[----:B------:R-:W-:Y:S02]  /*5c20*/  SEL R4, RZ, 0x1, P1 ;  /* 0x00000001ff047807 */ /* 0x000fe40000800000 */
[----:B------:R-:W-:Y:S02]  /*5c30*/  SEL R3, R0, RZ, P1 ;  /* 0x000000ff00037207 */ /* 0x000fe40000800000 */
[----:B------:R-:W-:Y:S01]  /*5c40*/  LOP3.LUT R0, R9, R4, RZ, 0x3c, !PT ;  /* 0x0000000409007212 */ /* 0x000fe200078e3cff */
[----:B-1----:R-:W-:Y:S06]  /*5c50*/  @!P0 BRA `(.L_x_117) ;  /* 0x00000004003c8947 */ /* 0x002fec0003800000 */
.L_x_134:
[----:B------:R-:W-:Y:S01]  /*5c60*/  IMAD R3, R3, 0x8, R2 ;  /* 0x0000000803037824 */ /* 0x000fe200078e0202 */
[----:B------:R-:W-:-:S07]  /*5c70*/  SHF.L.U32 R0, R0, 0x1f, RZ ;  /* 0x0000001f00007819 */ /* 0x000fce00000006ff */
.L_x_118:
[----:B--2---:R2:W3:Y:S02]  /*5c80*/  SYNCS.PHASECHK.TRANS64.TRYWAIT P0, [R3+URZ], R0 ;  /* 0x00000000030075a7 */ /* 0x0044e4000800017f */
[----:B---3--:R-:W-:Y:S05]  /*5c90*/  @!P0 NANOSLEEP.SYNCS 0x989680 ;  /* 0x009896800000895d */ /* 0x008fea0003900000 */
[----:B------:R-:W3:Y:S02]  /*5ca0*/  @!P0 SYNCS.PHASECHK.TRANS64 P0, [R3+URZ], R0 ;  /* 0x00000000030085a7 */ /* 0x000ee4000800007f */
[----:B---3--:R-:W-:Y:S05]  /*5cb0*/  @!P0 BRA `(.L_x_118) ;  /* 0xfffffffc00f08947 */ /* 0x008fea000383ffff */
.L_x_107:
[----:B------:R-:W-:Y:S05]  /*5cc0*/  BSYNC B0 ;  /* 0x0000000000007941 */ /* 0x000fea0003800000 */
.L_x_106:
[----:B------:R-:W-:Y:S05]  /*5cd0*/  EXIT ;  /* 0x000000000000794d */ /* 0x000fea0003800000 */
.L_x_22:
[----:B---3--:R3:W4:Y:S02]  /*5ce0*/  SYNCS.PHASECHK.TRANS64.TRYWAIT P1, [R3+URZ], R0 ;  /* 0x00000000030075a7 */ /* 0x008724000802017f */
[----:B----4-:R-:W-:Y:S05]  /*5cf0*/  @!P1 NANOSLEEP.SYNCS 0x989680 ;  /* 0x009896800000995d */ /* 0x010fea0003900000 */
[----:B------:R-:W4:Y:S02]  /*5d00*/  @!P1 SYNCS.PHASECHK.TRANS64 P1, [R3+URZ], R0 ;  /* 0x00000000030095a7 */ /* 0x000f24000802007f */
[----:B----4-:R-:W-:Y:S05]  /*5d10*/  @!P1 BRA `(.L_x_22) ;  /* 0xfffffffc00f09947 */ /* 0x010fea000383ffff */
[----:B------:R-:W-:Y:S05]  /*5d20*/  BRA `(.L_x_21) ;  /* 0xffffffb800347947 */ /* 0x000fea000383ffff */
.L_x_27:
[----:B-1----:R1:W2:Y:S02]  /*5d30*/  SYNCS.PHASECHK.TRANS64.TRYWAIT P1, [R5+URZ], R4 ;  /* 0x00000004050075a7 */ /* 0x0022a4000802017f */
[----:B--2---:R-:W-:Y:S05]  /*5d40*/  @!P1 NANOSLEEP.SYNCS 0x989680 ;  /* 0x009896800000995d */ /* 0x004fea0003900000 */
[----:B------:R-:W2:Y:S02]  /*5d50*/  @!P1 SYNCS.PHASECHK.TRANS64 P1, [R5+URZ], R4 ;  /* 0x00000004050095a7 */ /* 0x000ea4000802007f */
[----:B--2---:R-:W-:Y:S05]  /*5d60*/  @!P1 BRA `(.L_x_27) ;  /* 0xfffffffc00f09947 */ /* 0x004fea000383ffff */
[----:B------:R-:W-:Y:S05]  /*5d70*/  BRA `(.L_x_26) ;  /* 0xffffffbc00e47947 */ /* 0x000fea000383ffff */
.L_x_94:
[----:B------:R-:W-:Y:S01]  /*5d80*/  BSSY B1, `(.L_x_119) ;  /* 0x0000006000017945 */ /* 0x000fe20003800000 */
[----:B------:R-:W-:-:S07]  /*5d90*/  IMAD.MOV.U32 R15, RZ, RZ, -0x1 ;  /* 0xffffffffff0f7424 */ /* 0x000fce00078e00ff */
[----:B------:R-:W-:Y:S05]  /*5da0*/  WARPSYNC.COLLECTIVE R15, `(.L_x_120) ;  /* 0x000000000f0c7348 */ /* 0x000fea0003c00000 */
[----:B------:R-:W-:Y:S02]  /*5db0*/  ELECT P6, UR62, PT ;  /* 0x00000000003e782f */ /* 0x000fe400038c0000 */
[----:B------:R-:W-:Y:S01]  /*5dc0*/  MOV R14, UR62 ;  /* 0x0000003e000e7c02 */ /* 0x000fe20008000f00 */
[----:B------:R-:W-:Y:S10]  /*5dd0*/  ENDCOLLECTIVE ;  /* 0x000000000000791b */ /* 0x000ff40003800000 */
.L_x_120:
[----:B------:R-:W-:Y:S05]  /*5de0*/  BSYNC B1 ;  /* 0x0000000000017941 */ /* 0x000fea0003800000 */
.L_x_119:
[----:B------:R-:W-:Y:S05]  /*5df0*/  BRA `(.L_x_121) ;  /* 0xffffffec00647947 */ /* 0x000fea000383ffff */
.L_x_97:
[----:B-1----:R1:W2:Y:S02]  /*5e00*/  SYNCS.PHASECHK.TRANS64.TRYWAIT P0, [R23+URZ+0x50], R14 ;  /* 0x0000500e170075a7 */ /* 0x0022a4000800017f */
[----:B--2---:R-:W-:Y:S05]  /*5e10*/  @!P0 NANOSLEEP.SYNCS 0x989680 ;  /* 0x009896800000895d */ /* 0x004fea0003900000 */
[----:B------:R-:W2:Y:S02]  /*5e20*/  @!P0 SYNCS.PHASECHK.TRANS64 P0, [R23+URZ+0x50], R14 ;  /* 0x0000500e170085a7 */ /* 0x000ea4000800007f */
[----:B--2---:R-:W-:Y:S05]  /*5e30*/  @!P0 BRA `(.L_x_97) ;  /* 0xfffffffc00f08947 */ /* 0x004fea000383ffff */
[----:B------:R-:W-:Y:S05]  /*5e40*/  BRA `(.L_x_122) ;  /* 0xffffffec00a07947 */ /* 0x000fea000383ffff */
.L_x_105:
[----:B------:R-:W-:Y:S01]  /*5e50*/  BSSY B0, `(.L_x_123) ;  /* 0x0000006000007945 */ /* 0x000fe20003800000 */
[----:B------:R-:W-:-:S07]  /*5e60*/  IMAD.MOV.U32 R15, RZ, RZ, -0x1 ;  /* 0xffffffffff0f7424 */ /* 0x000fce00078e00ff */
[----:B------:R-:W-:Y:S05]  /*5e70*/  WARPSYNC.COLLECTIVE R15, `(.L_x_124) ;  /* 0x000000000f0c7348 */ /* 0x000fea0003c00000 */
[----:B------:R-:W-:Y:S02]  /*5e80*/  ELECT P6, UR62, PT ;  /* 0x00000000003e782f */ /* 0x000fe400038c0000 */
[----:B------:R-:W-:Y:S01]  /*5e90*/  MOV R14, UR62 ;  /* 0x0000003e000e7c02 */ /* 0x000fe20008000f00 */
[----:B------:R-:W-:Y:S10]  /*5ea0*/  ENDCOLLECTIVE ;  /* 0x000000000000791b */ /* 0x000ff40003800000 */
.L_x_124:
[----:B------:R-:W-:Y:S05]  /*5eb0*/  BSYNC B0 ;  /* 0x0000000000007941 */ /* 0x000fea0003800000 */
.L_x_123:
[----:B------:R-:W-:Y:S05]  /*5ec0*/  BRA `(.L_x_125) ;  /* 0xfffffff400f87947 */ /* 0x000fea000383ffff */
.L_x_109:
[----:B0-----:R0:W1:Y:S02]  /*5ed0*/  SYNCS.PHASECHK.TRANS64.TRYWAIT P0, [R7+URZ], R4 ;  /* 0x00000004070075a7 */ /* 0x001064000800017f */
[----:B-1----:R-:W-:Y:S05]  /*5ee0*/  @!P0 NANOSLEEP.SYNCS 0x989680 ;  /* 0x009896800000895d */ /* 0x002fea0003900000 */
[----:B------:R-:W1:Y:S02]  /*5ef0*/  @!P0 SYNCS.PHASECHK.TRANS64 P0, [R7+URZ], R4 ;  /* 0x00000004070085a7 */ /* 0x000e64000800007f */
[----:B-1----:R-:W-:Y:S05]  /*5f00*/  @!P0 BRA `(.L_x_109) ;  /* 0xfffffffc00f08947 */ /* 0x002fea000383ffff */
[----:B------:R-:W-:Y:S05]  /*5f10*/  BRA `(.L_x_126) ;  /* 0xfffffff800387947 */ /* 0x000fea000383ffff */
.L_x_110:
[----:B0-----:R0:W1:Y:S02]  /*5f20*/  SYNCS.PHASECHK.TRANS64.TRYWAIT P0, [R8+URZ], R5 ;  /* 0x00000005080075a7 */ /* 0x001064000800017f */
[----:B-1----:R-:W-:Y:S05]  /*5f30*/  @!P0 NANOSLEEP.SYNCS 0x989680 ;  /* 0x009896800000895d */ /* 0x002fea0003900000 */
[----:B------:R-:W1:Y:S02]  /*5f40*/  @!P0 SYNCS.PHASECHK.TRANS64 P0, [R8+URZ], R5 ;  /* 0x00000005080085a7 */ /* 0x000e64000800007f */
[----:B-1----:R-:W-:Y:S05]  /*5f50*/  @!P0 BRA `(.L_x_110) ;  /* 0xfffffffc00f08947 */ /* 0x002fea000383ffff */
[----:B------:R-:W-:Y:S05]  /*5f60*/  BRA `(.L_x_127) ;  /* 0xfffffff800487947 */ /* 0x000fea000383ffff */
.L_x_111:
[----:B0-----:R0:W1:Y:S02]  /*5f70*/  SYNCS.PHASECHK.TRANS64.TRYWAIT P0, [R9+URZ], R4 ;  /* 0x00000004090075a7 */ /* 0x001064000800017f */
[----:B-1----:R-:W-:Y:S05]  /*5f80*/  @!P0 NANOSLEEP.SYNCS 0x989680 ;  /* 0x009896800000895d */ /* 0x002fea0003900000 */
[----:B------:R-:W1:Y:S02]  /*5f90*/  @!P0 SYNCS.PHASECHK.TRANS64 P0, [R9+URZ], R4 ;  /* 0x00000004090085a7 */ /* 0x000e64000800007f */
[----:B-1----:R-:W-:Y:S05]  /*5fa0*/  @!P0 BRA `(.L_x_111) ;  /* 0xfffffffc00f08947 */ /* 0x002fea000383ffff */
[----:B------:R-:W-:Y:S05]  /*5fb0*/  BRA `(.L_x_128) ;  /* 0xfffffff800587947 */ /* 0x000fea000383ffff */
.L_x_112:
[----:B0-----:R0:W1:Y:S02]  /*5fc0*/  SYNCS.PHASECHK.TRANS64.TRYWAIT P0, [R8+URZ], R5 ;  /* 0x00000005080075a7 */ /* 0x001064000800017f */
[----:B-1----:R-:W-:Y:S05]  /*5fd0*/  @!P0 NANOSLEEP.SYNCS 0x989680 ;  /* 0x009896800000895d */ /* 0x002fea0003900000 */
[----:B------:R-:W1:Y:S02]  /*5fe0*/  @!P0 SYNCS.PHASECHK.TRANS64 P0, [R8+URZ], R5 ;  /* 0x00000005080085a7 */ /* 0x000e64000800007f */
[----:B-1----:R-:W-:Y:S05]  /*5ff0*/  @!P0 BRA `(.L_x_112) ;  /* 0xfffffffc00f08947 */ /* 0x002fea000383ffff */
[----:B------:R-:W-:Y:S05]  /*6000*/  BRA `(.L_x_129) ;  /* 0xfffffff800687947 */ /* 0x000fea000383ffff */
.L_x_113:
[----:B0-----:R0:W1:Y:S02]  /*6010*/  SYNCS.PHASECHK.TRANS64.TRYWAIT P0, [R9+URZ], R4 ;  /* 0x00000004090075a7 */ /* 0x001064000800017f */
[----:B-1----:R-:W-:Y:S05]  /*6020*/  @!P0 NANOSLEEP.SYNCS 0x989680 ;  /* 0x009896800000895d */ /* 0x002fea0003900000 */
[----:B------:R-:W1:Y:S02]  /*6030*/  @!P0 SYNCS.PHASECHK.TRANS64 P0, [R9+URZ], R4 ;  /* 0x00000004090085a7 */ /* 0x000e64000800007f */
[----:B-1----:R-:W-:Y:S05]  /*6040*/  @!P0 BRA `(.L_x_113) ;  /* 0xfffffffc00f08947 */ /* 0x002fea000383ffff */
[----:B------:R-:W-:Y:S05]  /*6050*/  BRA `(.L_x_130) ;  /* 0xfffffff800787947 */ /* 0x000fea000383ffff */
.L_x_114:
[----:B0-----:R0:W1:Y:S02]  /*6060*/  SYNCS.PHASECHK.TRANS64.TRYWAIT P0, [R8+URZ], R5 ;  /* 0x00000005080075a7 */ /* 0x001064000800017f */
[----:B-1----:R-:W-:Y:S05]  /*6070*/  @!P0 NANOSLEEP.SYNCS 0x989680 ;  /* 0x009896800000895d */ /* 0x002fea0003900000 */
[----:B------:R-:W1:Y:S02]  /*6080*/  @!P0 SYNCS.PHASECHK.TRANS64 P0, [R8+URZ], R5 ;  /* 0x00000005080085a7 */ /* 0x000e64000800007f */
[----:B-1----:R-:W-:Y:S05]  /*6090*/  @!P0 BRA `(.L_x_114) ;  /* 0xfffffffc00f08947 */ /* 0x002fea000383ffff */
[----:B------:R-:W-:Y:S05]  /*60a0*/  BRA `(.L_x_131) ;  /* 0xfffffff800887947 */ /* 0x000fea000383ffff */
.L_x_115:
[----:B0-----:R0:W1:Y:S02]  /*60b0*/  SYNCS.PHASECHK.TRANS64.TRYWAIT P0, [R9+URZ], R4 ;  /* 0x00000004090075a7 */ /* 0x001064000800017f */
[----:B-1----:R-:W-:Y:S05]  /*60c0*/  @!P0 NANOSLEEP.SYNCS 0x989680 ;  /* 0x009896800000895d */ /* 0x002fea0003900000 */
[----:B------:R-:W1:Y:S02]  /*60d0*/  @!P0 SYNCS.PHASECHK.TRANS64 P0, [R9+URZ], R4 ;  /* 0x00000004090085a7 */ /* 0x000e64000800007f */
[----:B-1----:R-:W-:Y:S05]  /*60e0*/  @!P0 BRA `(.L_x_115) ;  /* 0xfffffffc00f08947 */ /* 0x002fea000383ffff */
[----:B------:R-:W-:Y:S05]  /*60f0*/  BRA `(.L_x_132) ;  /* 0xfffffff800987947 */ /* 0x000fea000383ffff */
.L_x_116:
[----:B0-----:R0:W1:Y:S02]  /*6100*/  SYNCS.PHASECHK.TRANS64.TRYWAIT P0, [R8+URZ], R5 ;  /* 0x00000005080075a7 */ /* 0x001064000800017f */
[----:B-1----:R-:W-:Y:S05]  /*6110*/  @!P0 NANOSLEEP.SYNCS 0x989680 ;  /* 0x009896800000895d */ /* 0x002fea0003900000 */
[----:B------:R-:W1:Y:S02]  /*6120*/  @!P0 SYNCS.PHASECHK.TRANS64 P0, [R8+URZ], R5 ;  /* 0x00000005080085a7 */ /* 0x000e64000800007f */
[----:B-1----:R-:W-:Y:S05]  /*6130*/  @!P0 BRA `(.L_x_116) ;  /* 0xfffffffc00f08947 */ /* 0x002fea000383ffff */
[----:B------:R-:W-:Y:S05]  /*6140*/  BRA `(.L_x_133) ;  /* 0xfffffff800a87947 */ /* 0x000fea000383ffff */
.L_x_117:
[----:B-1----:R1:W2:Y:S02]  /*6150*/  SYNCS.PHASECHK.TRANS64.TRYWAIT P0, [R11+URZ], R6 ;  /* 0x000000060b0075a7 */ /* 0x0022a4000800017f */
[----:B--2---:R-:W-:Y:S05]  /*6160*/  @!P0 NANOSLEEP.SYNCS 0x989680 ;  /* 0x009896800000895d */ /* 0x004fea0003900000 */
[----:B------:R-:W2:Y:S02]  /*6170*/  @!P0 SYNCS.PHASECHK.TRANS64 P0, [R11+URZ], R6 ;  /* 0x000000060b0085a7 */ /* 0x000ea4000800007f */
[----:B--2---:R-:W-:Y:S05]  /*6180*/  @!P0 BRA `(.L_x_117) ;  /* 0xfffffffc00f08947 */ /* 0x004fea000383ffff */
[----:B------:R-:W-:Y:S05]  /*6190*/  BRA `(.L_x_134) ;  /* 0xfffffff800b07947 */ /* 0x000fea000383ffff */
.L_x_135:
[----:B------:R-:W-:-:S00]  /*61a0*/  BRA `(.L_x_135) ;  /* 0xfffffffc00fc7947 */ /* 0x000fc0000383ffff */
[----:B------:R-:W-:-:S00]  /*61b0*/  NOP ;  /* 0x0000000000007918 */ /* 0x000fc00000000000 */
        /* <DEDUP_REMOVED lines=12> */
.L_x_136:


//--------------------- .nv.global.init           --------------------------
	.section	.nv.global.init,"aw",@progbits
.nv.global.init:
	.type		$str$22,@object
	.size		$str$22,($str$23 - $str$22)
$str$22:
        /*0000*/ 	.byte	0x6b, 0x5f, 0x74, 0x69, 0x6c, 0x65, 0x5f, 0x63, 0x6f, 0x75, 0x6e, 0x74, 0x20, 0x3e, 0x3d, 0x20
        /*0010*/ 	.byte	0x31, 0x00
	.type		$str$23,@object
	.size		$str$23,(__unnamed_1 - $str$23)
$str$23:
        /*0012*/ 	.byte	0x2f, 0x74, 0x6d, 0x70, 0x2f, 0x63, 0x75, 0x74, 0x6c, 0x61, 0x73, 0x73, 0x5f, 0x73, 0x77, 0x65
        /*0022*/ 	.byte	0x65, 0x70, 0x5f, 0x73, 0x72, 0x63, 0x2f, 0x69, 0x6e, 0x63, 0x6c, 0x75, 0x64, 0x65, 0x2f, 0x63
        /*0032*/ 	.byte	0x75, 0x74, 0x6c, 0x61, 0x73, 0x73, 0x2f, 0x67, 0x65, 0x6d, 0x6d, 0x2f, 0x63, 0x6f, 0x6c, 0x6c
        /*0042*/ 	.byte	0x65, 0x63, 0x74, 0x69, 0x76, 0x65, 0x2f, 0x73, 0x6d, 0x39, 0x30, 0x5f, 0x6d, 0x6d, 0x61, 0x5f
        /*0052*/ 	.byte	0x74, 0x6d, 0x61, 0x5f, 0x67, 0x6d, 0x6d, 0x61, 0x5f, 0x73, 0x73, 0x5f, 0x77, 0x61, 0x72, 0x70
        /*0062*/ 	.byte	0x73, 0x70, 0x65, 0x63, 0x69, 0x61, 0x6c, 0x69, 0x7a, 0x65, 0x64, 0x2e, 0x68, 0x70, 0x70, 0x00
	.type		__unnamed_1,@object
	.size		__unnamed_1,(.L_0 - __unnamed_1)
__unnamed_1:
        /*0072*/ 	.byte	0x76, 0x6f, 0x69, 0x64, 0x20, 0x63, 0x75, 0x74, 0x6c, 0x61, 0x73, 0x73, 0x3a, 0x3a, 0x67, 0x65
        /* <DEDUP_REMOVED lines=172> */
        /*0b42*/ 	.byte	0x3a, 0x3a, 0x69, 0x64, 0x65, 0x6e, 0x74, 0x69, 0x74, 0x79, 0x5d, 0x00
.L_0:


//--------------------- .nv.shared._ZN7cutlass13device_kernelINS_4gemm6kernel13GemmUniversalIN4cute5tupleIJiiiiEEENS1_10collective13CollectiveMmaINS1_34MainloopSm90TmaGmmaWarpSpecializedILi10ENS5_IJNS4_1CILi2EEENSA_ILi1EEESC_EEENS1_35KernelTmaWarpSpecializedCooperativeEEENS5_IJNSA_ILi128EEENSA_ILi48EEESG_EEEaNS5_IJlSC_lEEEaSJ_NS4_8TiledMMAINS4_8MMA_AtomIJNS4_4SM904GMMA26MMA_64x16x32_S32S8S8_SS_TNEEEENS4_6LayoutISD_NS5_IJSC_NSA_ILi0EEESR_EEEEENS5_IJNS4_10UnderscoreESU_SU_EEEEENS4_13SM90_TMA_LOADENS4_14ComposedLayoutINS4_7SwizzleILi3ELi4ELi3EEENS4_18smem_ptr_flag_bitsILi8EEENSQ_INS5_IJNSA_ILi8EEESG_EEENS5_IJSG_SC_EEEEEEEvNS4_8identityENS4_23SM90_TMA_LOAD_MULTICASTES17_vS18_EENS_8epilogue10collective6detail29Sm90TmaWarpSpecializedAdapterINS1C_15DefaultEpilogueIaSJ_SJ_NS1B_6thread17LinearCombinationIaLi1EiiLNS1G_9ScaleType4KindE0ELNS_15FloatRoundStyleE2EaEENS1_15EpilogueDefaultEEEEEvvEEEEvNT_6ParamsE --------------------------
	.section	.nv.shared._ZN7cutlass13device_kernelINS_4gemm6kernel13GemmUniversalIN4cute5tupleIJiiiiEEENS1_10collective13CollectiveMmaINS1_34MainloopSm90TmaGmmaWarpSpecializedILi10ENS5_IJNS4_1CILi2EEENSA_ILi1EEESC_EEENS1_35KernelTmaWarpSpecializedCooperativeEEENS5_IJNSA_ILi128EEENSA_ILi48EEESG_EEEaNS5_IJlSC_lEEEaSJ_NS4_8TiledMMAINS4_8MMA_AtomIJNS4_4SM904GMMA26MMA_64x16x32_S32S8S8_SS_TNEEEENS4_6LayoutISD_NS5_IJSC_NSA_ILi0EEESR_EEEEENS5_IJNS4_10UnderscoreESU_SU_EEEEENS4_13SM90_TMA_LOADENS4_14ComposedLayoutINS4_7SwizzleILi3ELi4ELi3EEENS4_18smem_ptr_flag_bitsILi8EEENSQ_INS5_IJNSA_ILi8EEESG_EEENS5_IJSG_SC_EEEEEEEvNS4_8identityENS4_23SM90_TMA_LOAD_MULTICASTES17_vS18_EENS_8epilogue10collective6detail29Sm90TmaWarpSpecializedAdapterINS1C_15DefaultEpilogueIaSJ_SJ_NS1B_6thread17LinearCombinationIaLi1EiiLNS1G_9ScaleType4KindE0ELNS_15FloatRoundStyleE2EaEENS1_15EpilogueDefaultEEEEEvvEEEEvNT_6ParamsE,"aw",@nobits
	.sectionflags	@""
	.align	16
	.zero		1024


//--------------------- .nv.shared.reserved.0     --------------------------
	.section	.nv.shared.reserved.0,"aw",@nobits
	.weak		__nv_reservedSMEM_offset_0_alias
	.size		__nv_reservedSMEM_offset_0_alias, 0, 0
	.other		__nv_reservedSMEM_offset_0_alias,@"STO_CUDA_RESERVED_SHARED STV_DEFAULT"
__nv_reservedSMEM_offset_0_alias:
	.zero		0


//--------------------- .nv.global                --------------------------
	.section	.nv.global,"aw",@nobits
.nv.global:
	.type		_ZN40_INTERNAL_171b32af_4_k_cu_05a6c0ad_132494cute1_E,@object
	.size		_ZN40_INTERNAL_171b32af_4_k_cu_05a6c0ad_132494cute1_E,(_ZN40_INTERNAL_171b32af_4_k_cu_05a6c0ad_132494cuda3std3__45__cpo6cbeginE - _ZN40_INTERNAL_171b32af_4_k_cu_05a6c0ad_132494cute1_E)
_ZN40_INTERNAL_171b32af_4_k_cu_05a6c0ad_132494cute1_E:
	.zero		1
	.type		_ZN40_INTERNAL_171b32af_4_k_cu_05a6c0ad_132494cuda3std3__45__cpo6cbeginE,@object
	.size		_ZN40_INTERNAL_171b32af_4_k_cu_05a6c0ad_132494cuda3std3__45__cpo6cbeginE,(_ZN40_INTERNAL_171b32af_4_k_cu_05a6c0ad_132494cuda3std3__48in_placeE - _ZN40_INTERNAL_171b32af_4_k_cu_05a6c0ad_132494cuda3std3__45__cpo6cbeginE)
_ZN40_INTERNAL_171b32af_4_k_cu_05a6c0ad_132494cuda3std3__45__cpo6cbeginE:
	.zero		1
	.type		_ZN40_INTERNAL_171b32af_4_k_cu_05a6c0ad_132494cuda3std3__48in_placeE,@object
	.size		_ZN40_INTERNAL_171b32af_4_k_cu_05a6c0ad_132494cuda3std3__48in_placeE,(_ZN40_INTERNAL_171b32af_4_k_cu_05a6c0ad_132494cuda3std6ranges3__45__cpo9iter_moveE - _ZN40_INTERNAL_171b32af_4_k_cu_05a6c0ad_132494cuda3std3__48in_placeE)
_ZN40_INTERNAL_171b32af_4_k_cu_05a6c0ad_132494cuda3std3__48in_placeE:
	.zero		1
	.type		_ZN40_INTERNAL_171b32af_4_k_cu_05a6c0ad_132494cuda3std6ranges3__45__cpo9iter_moveE,@object
	.size		_ZN40_INTERNAL_171b32af_4_k_cu_05a6c0ad_132494cuda3std6ranges3__45__cpo9iter_moveE,(_ZN40_INTERNAL_171b32af_4_k_cu_05a6c0ad_132494cuda3std3__45__cpo5beginE - _ZN40_INTERNAL_171b32af_4_k_cu_05a6c0ad_132494cuda3std6ranges3__45__cpo9iter_moveE)
_ZN40_INTERNAL_171b32af_4_k_cu_05a6c0ad_132494cuda3std6ranges3__45__cpo9iter_moveE:
	.zero		1
	.type		_ZN40_INTERNAL_171b32af_4_k_cu_05a6c0ad_132494cuda3std3__45__cpo5beginE,@object
	.size		_ZN40_INTERNAL_171b32af_4_k_cu_05a6c0ad_132494cuda3std3__45__cpo5beginE,(_ZN40_INTERNAL_171b32af_4_k_cu_05a6c0ad_132494cuda3std3__442_GLOBAL__N__171b32af_4_k_cu_05a6c0ad_132496ignoreE - _ZN40_INTERNAL_171b32af_4_k_cu_05a6c0ad_132494cuda3std3__45__cpo5beginE)
_ZN40_INTERNAL_171b32af_4_k_cu_05a6c0ad_132494cuda3std3__45__cpo5beginE:
	.zero		1
	.type		_ZN40_INTERNAL_171b32af_4_k_cu_05a6c0ad_132494cuda3std3__442_GLOBAL__N__171b32af_4_k_cu_05a6c0ad_132496ignoreE,@object
	.size		_ZN40_INTERNAL_171b32af_4_k_cu_05a6c0ad_132494cuda3std3__442_GLOBAL__N__171b32af_4_k_cu_05a6c0ad_132496ignoreE,(_ZN40_INTERNAL_171b32af_4_k_cu_05a6c0ad_132494cute7productE - _ZN40_INTERNAL_171b32af_4_k_cu_05a6c0ad_132494cuda3std3__442_GLOBAL__N__171b32af_4_k_cu_05a6c0ad_132496ignoreE)
_ZN40_INTERNAL_171b32af_4_k_cu_05a6c0ad_132494cuda3std3__442_GLOBAL__N__171b32af_4_k_cu_05a6c0ad_132496ignoreE:
	.zero		1
	.type		_ZN40_INTERNAL_171b32af_4_k_cu_05a6c0ad_132494cute7productE,@object
	.size		_ZN40_INTERNAL_171b32af_4_k_cu_05a6c0ad_132494cute7productE,(_ZN40_INTERNAL_171b32af_4_k_cu_05a6c0ad_132494cuda3std3__45__cpo3endE - _ZN40_INTERNAL_171b32af_4_k_cu_05a6c0ad_132494cute7productE)
_ZN40_INTERNAL_171b32af_4_k_cu_05a6c0ad_132494cute7productE:
	.zero		1
	.type		_ZN40_INTERNAL_171b32af_4_k_cu_05a6c0ad_132494cuda3std3__45__cpo3endE,@object
	.size		_ZN40_INTERNAL_171b32af_4_k_cu_05a6c0ad_132494cuda3std3__45__cpo3endE,(_ZN40_INTERNAL_171b32af_4_k_cu_05a6c0ad_132494cuda3std3__419piecewise_constructE - _ZN40_INTERNAL_171b32af_4_k_cu_05a6c0ad_132494cuda3std3__45__cpo3endE)
_ZN40_INTERNAL_171b32af_4_k_cu_05a6c0ad_132494cuda3std3__45__cpo3endE:
	.zero		1
	.type		_ZN40_INTERNAL_171b32af_4_k_cu_05a6c0ad_132494cuda3std3__419piecewise_constructE,@object
	.size		_ZN40_INTERNAL_171b32af_4_k_cu_05a6c0ad_132494cuda3std3__419piecewise_constructE,(_ZN40_INTERNAL_171b32af_4_k_cu_05a6c0ad_132494cuda3std3__45__cpo4cendE - _ZN40_INTERNAL_171b32af_4_k_cu_05a6c0ad_132494cuda3std3__419piecewise_constructE)
_ZN40_INTERNAL_171b32af_4_k_cu_05a6c0ad_132494cuda3std3__419piecewise_constructE:
	.zero		1
	.type		_ZN40_INTERNAL_171b32af_4_k_cu_05a6c0ad_132494cuda3std3__45__cpo4cendE,@object
	.size		_ZN40_INTERNAL_171b32af_4_k_cu_05a6c0ad_132494cuda3std3__45__cpo4cendE,(_ZN40_INTERNAL_171b32af_4_k_cu_05a6c0ad_132494cuda3std6ranges3__45__cpo4swapE - _ZN40_INTERNAL_171b32af_4_k_cu_05a6c0ad_132494cuda3std3__45__cpo4cendE)
_ZN40_INTERNAL_171b32af_4_k_cu_05a6c0ad_132494cuda3std3__45__cpo4cendE:
	.zero		1
	.type		_ZN40_INTERNAL_171b32af_4_k_cu_05a6c0ad_132494cuda3std6ranges3__45__cpo4swapE,@object
	.size		_ZN40_INTERNAL_171b32af_4_k_cu_05a6c0ad_132494cuda3std6ranges3__45__cpo4swapE,(.L_8 - _ZN40_INTERNAL_171b32af_4_k_cu_05a6c0ad_132494cuda3std6ranges3__45__cpo4swapE)
_ZN40_INTERNAL_171b32af_4_k_cu_05a6c0ad_132494cuda3std6ranges3__45__cpo4swapE:
	.zero		1
.L_8:


//--------------------- .nv.constant0._ZN7cutlass13device_kernelINS_4gemm6kernel13GemmUniversalIN4cute5tupleIJiiiiEEENS1_10collective13CollectiveMmaINS1_34MainloopSm90TmaGmmaWarpSpecializedILi10ENS5_IJNS4_1CILi2EEENSA_ILi1EEESC_EEENS1_35KernelTmaWarpSpecializedCooperativeEEENS5_IJNSA_ILi128EEENSA_ILi48EEESG_EEEaNS5_IJlSC_lEEEaSJ_NS4_8TiledMMAINS4_8MMA_AtomIJNS4_4SM904GMMA26MMA_64x16x32_S32S8S8_SS_TNEEEENS4_6LayoutISD_NS5_IJSC_NSA_ILi0EEESR_EEEEENS5_IJNS4_10UnderscoreESU_SU_EEEEENS4_13SM90_TMA_LOADENS4_14ComposedLayoutINS4_7SwizzleILi3ELi4ELi3EEENS4_18smem_ptr_flag_bitsILi8EEENSQ_INS5_IJNSA_ILi8EEESG_EEENS5_IJSG_SC_EEEEEEEvNS4_8identityENS4_23SM90_TMA_LOAD_MULTICASTES17_vS18_EENS_8epilogue10collective6detail29Sm90TmaWarpSpecializedAdapterINS1C_15DefaultEpilogueIaSJ_SJ_NS1B_6thread17LinearCombinationIaLi1EiiLNS1G_9ScaleType4KindE0ELNS_15FloatRoundStyleE2EaEENS1_15EpilogueDefaultEEEEEvvEEEEvNT_6ParamsE --------------------------
	.section	.nv.constant0._ZN7cutlass13device_kernelINS_4gemm6kernel13GemmUniversalIN4cute5tupleIJiiiiEEENS1_10collective13CollectiveMmaINS1_34MainloopSm90TmaGmmaWarpSpecializedILi10ENS5_IJNS4_1CILi2EEENSA_ILi1EEESC_EEENS1_35KernelTmaWarpSpecializedCooperativeEEENS5_IJNSA_ILi128EEENSA_ILi48EEESG_EEEaNS5_IJlSC_lEEEaSJ_NS4_8TiledMMAINS4_8MMA_AtomIJNS4_4SM904GMMA26MMA_64x16x32_S32S8S8_SS_TNEEEENS4_6LayoutISD_NS5_IJSC_NSA_ILi0EEESR_EEEEENS5_IJNS4_10UnderscoreESU_SU_EEEEENS4_13SM90_TMA_LOADENS4_14ComposedLayoutINS4_7SwizzleILi3ELi4ELi3EEENS4_18smem_ptr_flag_bitsILi8EEENSQ_INS5_IJNSA_ILi8EEESG_EEENS5_IJSG_SC_EEEEEEEvNS4_8identityENS4_23SM90_TMA_LOAD_MULTICASTES17_vS18_EENS_8epilogue10collective6detail29Sm90TmaWarpSpecializedAdapterINS1C_15DefaultEpilogueIaSJ_SJ_NS1B_6thread17LinearCombinationIaLi1EiiLNS1G_9ScaleType4KindE0ELNS_15FloatRoundStyleE2EaEENS1_15EpilogueDefaultEEEEEvvEEEEvNT_6ParamsE,"a",@progbits
	.sectionflags	@""
	.align	4
.nv.constant0._ZN7cutlass13device_kernelINS_4gemm6kernel13GemmUniversalIN4cute5tupleIJiiiiEEENS1_10collective13CollectiveMmaINS1_34MainloopSm90TmaGmmaWarpSpecializedILi10ENS5_IJNS4_1CILi2EEENSA_ILi1EEESC_EEENS1_35KernelTmaWarpSpecializedCooperativeEEENS5_IJNSA_ILi128EEENSA_ILi48EEESG_EEEaNS5_IJlSC_lEEEaSJ_NS4_8TiledMMAINS4_8MMA_AtomIJNS4_4SM904GMMA26MMA_64x16x32_S32S8S8_SS_TNEEEENS4_6LayoutISD_NS5_IJSC_NSA_ILi0EEESR_EEEEENS5_IJNS4_10UnderscoreESU_SU_EEEEENS4_13SM90_TMA_LOADENS4_14ComposedLayoutINS4_7SwizzleILi3ELi4ELi3EEENS4_18smem_ptr_flag_bitsILi8EEENSQ_INS5_IJNSA_ILi8EEESG_EEENS5_IJSG_SC_EEEEEEEvNS4_8identityENS4_23SM90_TMA_LOAD_MULTICASTES17_vS18_EENS_8epilogue10collective6detail29Sm90TmaWarpSpecializedAdapterINS1C_15DefaultEpilogueIaSJ_SJ_NS1B_6thread17LinearCombinationIaLi1EiiLNS1G_9ScaleType4KindE0ELNS_15FloatRoundStyleE2EaEENS1_15EpilogueDefaultEEEEEvvEEEEvNT_6ParamsE:
	.zero		1664


//--------------------- SYMBOLS --------------------------

	.type		.nv.reservedSmem.offset0,@object
	.size		.nv.reservedSmem.offset0,0x4
	.type		__assertfail,@function
